//
// Generated by NVIDIA NVVM Compiler
//
// Compiler Build ID: CL-36424714
// Cuda compilation tools, release 13.0, V13.0.88
// Based on NVVM 20.0.0
//

.version 9.0
.target sm_100
.address_size 64

	// .globl	_Z20gpu_matmul_nonsharedPfS_S_i
// _ZZ17gpu_matmul_sharedPfS_S_iE8shared_a has been demoted
// _ZZ17gpu_matmul_sharedPfS_S_iE8shared_b has been demoted

.visible .entry _Z20gpu_matmul_nonsharedPfS_S_i(
	.param .u64 .ptr .align 1 _Z20gpu_matmul_nonsharedPfS_S_i_param_0,
	.param .u64 .ptr .align 1 _Z20gpu_matmul_nonsharedPfS_S_i_param_1,
	.param .u64 .ptr .align 1 _Z20gpu_matmul_nonsharedPfS_S_i_param_2,
	.param .u32 _Z20gpu_matmul_nonsharedPfS_S_i_param_3
)
{
	.reg .pred 	%p<10>;
	.reg .b32 	%r<40>;
	.reg .b32 	%f<55>;
	.reg .b64 	%rd<66>;

	ld.param.u64 	%rd15, [_Z20gpu_matmul_nonsharedPfS_S_i_param_0];
	ld.param.u64 	%rd16, [_Z20gpu_matmul_nonsharedPfS_S_i_param_1];
	ld.param.u64 	%rd14, [_Z20gpu_matmul_nonsharedPfS_S_i_param_2];
	ld.param.u32 	%r16, [_Z20gpu_matmul_nonsharedPfS_S_i_param_3];
	cvta.to.global.u64 	%rd1, %rd16;
	cvta.to.global.u64 	%rd2, %rd15;
	mov.u32 	%r17, %ctaid.x;
	shl.b32 	%r18, %r17, 1;
	mov.u32 	%r19, %tid.x;
	add.s32 	%r1, %r18, %r19;
	setp.lt.s32 	%p1, %r16, 1;
	@%p1 bra 	$L__BB0_12;
	cvta.to.global.u64 	%rd17, %rd14;
	mov.u32 	%r21, %tid.y;
	mov.u32 	%r22, %ctaid.y;
	shl.b32 	%r23, %r22, 1;
	add.s32 	%r24, %r23, %r21;
	mul.lo.s32 	%r2, %r16, %r24;
	add.s32 	%r25, %r2, %r1;
	mul.wide.s32 	%rd18, %r25, 4;
	add.s64 	%rd3, %rd17, %rd18;
	ld.global.f32 	%f52, [%rd3];
	and.b32  	%r3, %r16, 7;
	setp.lt.u32 	%p2, %r16, 8;
	mov.b32 	%r38, 0;
	@%p2 bra 	$L__BB0_4;
	and.b32  	%r26, %r16, 2147483640;
	neg.s32 	%r36, %r26;
	mul.wide.u32 	%rd19, %r16, 4;
	add.s64 	%rd4, %rd1, %rd19;
	mul.wide.u32 	%rd20, %r16, 8;
	add.s64 	%rd5, %rd1, %rd20;
	mul.wide.u32 	%rd21, %r16, 12;
	add.s64 	%rd6, %rd1, %rd21;
	mul.wide.u32 	%rd22, %r16, 16;
	add.s64 	%rd7, %rd1, %rd22;
	mul.wide.u32 	%rd23, %r16, 20;
	add.s64 	%rd8, %rd1, %rd23;
	mul.wide.u32 	%rd24, %r16, 24;
	add.s64 	%rd9, %rd1, %rd24;
	mul.wide.u32 	%rd25, %r16, 28;
	add.s64 	%rd10, %rd1, %rd25;
	mul.wide.u32 	%rd26, %r2, 4;
	add.s64 	%rd27, %rd26, %rd2;
	add.s64 	%rd65, %rd27, 16;
	mov.u32 	%r35, %r1;
$L__BB0_3:
	.pragma "nounroll";
	and.b32  	%r38, %r16, 2147483640;
	mul.wide.s32 	%rd28, %r35, 4;
	add.s64 	%rd29, %rd4, %rd28;
	add.s64 	%rd30, %rd5, %rd28;
	add.s64 	%rd31, %rd6, %rd28;
	add.s64 	%rd32, %rd7, %rd28;
	add.s64 	%rd33, %rd8, %rd28;
	add.s64 	%rd34, %rd9, %rd28;
	add.s64 	%rd35, %rd10, %rd28;
	add.s64 	%rd36, %rd1, %rd28;
	ld.global.f32 	%f9, [%rd65+-16];
	ld.global.f32 	%f10, [%rd36];
	fma.rn.f32 	%f11, %f9, %f10, %f52;
	st.global.f32 	[%rd3], %f11;
	ld.global.f32 	%f12, [%rd65+-12];
	ld.global.f32 	%f13, [%rd29];
	fma.rn.f32 	%f14, %f12, %f13, %f11;
	st.global.f32 	[%rd3], %f14;
	ld.global.f32 	%f15, [%rd65+-8];
	ld.global.f32 	%f16, [%rd30];
	fma.rn.f32 	%f17, %f15, %f16, %f14;
	st.global.f32 	[%rd3], %f17;
	ld.global.f32 	%f18, [%rd65+-4];
	ld.global.f32 	%f19, [%rd31];
	fma.rn.f32 	%f20, %f18, %f19, %f17;
	st.global.f32 	[%rd3], %f20;
	ld.global.f32 	%f21, [%rd65];
	ld.global.f32 	%f22, [%rd32];
	fma.rn.f32 	%f23, %f21, %f22, %f20;
	st.global.f32 	[%rd3], %f23;
	ld.global.f32 	%f24, [%rd65+4];
	ld.global.f32 	%f25, [%rd33];
	fma.rn.f32 	%f26, %f24, %f25, %f23;
	st.global.f32 	[%rd3], %f26;
	ld.global.f32 	%f27, [%rd65+8];
	ld.global.f32 	%f28, [%rd34];
	fma.rn.f32 	%f29, %f27, %f28, %f26;
	st.global.f32 	[%rd3], %f29;
	ld.global.f32 	%f30, [%rd65+12];
	ld.global.f32 	%f31, [%rd35];
	fma.rn.f32 	%f52, %f30, %f31, %f29;
	st.global.f32 	[%rd3], %f52;
	add.s32 	%r36, %r36, 8;
	shl.b32 	%r27, %r16, 3;
	add.s32 	%r35, %r35, %r27;
	add.s64 	%rd65, %rd65, 32;
	setp.ne.s32 	%p3, %r36, 0;
	@%p3 bra 	$L__BB0_3;
$L__BB0_4:
	setp.eq.s32 	%p4, %r3, 0;
	@%p4 bra 	$L__BB0_12;
	and.b32  	%r11, %r16, 3;
	setp.lt.u32 	%p5, %r3, 4;
	@%p5 bra 	$L__BB0_7;
	add.s32 	%r28, %r38, %r2;
	mul.wide.u32 	%rd37, %r28, 4;
	add.s64 	%rd38, %rd2, %rd37;
	ld.global.f32 	%f32, [%rd38];
	mad.lo.s32 	%r29, %r38, %r16, %r1;
	mul.wide.s32 	%rd39, %r29, 4;
	add.s64 	%rd40, %rd1, %rd39;
	ld.global.f32 	%f33, [%rd40];
	fma.rn.f32 	%f34, %f32, %f33, %f52;
	st.global.f32 	[%rd3], %f34;
	cvt.u64.u32 	%rd41, %r2;
	cvt.u64.u32 	%rd42, %r38;
	add.s64 	%rd43, %rd42, %rd41;
	shl.b64 	%rd44, %rd43, 2;
	add.s64 	%rd45, %rd2, %rd44;
	ld.global.f32 	%f35, [%rd45+4];
	mul.wide.u32 	%rd46, %r16, 4;
	add.s64 	%rd47, %rd40, %rd46;
	ld.global.f32 	%f36, [%rd47];
	fma.rn.f32 	%f37, %f35, %f36, %f34;
	st.global.f32 	[%rd3], %f37;
	ld.global.f32 	%f38, [%rd45+8];
	add.s64 	%rd48, %rd47, %rd46;
	ld.global.f32 	%f39, [%rd48];
	fma.rn.f32 	%f40, %f38, %f39, %f37;
	st.global.f32 	[%rd3], %f40;
	ld.global.f32 	%f41, [%rd45+12];
	add.s64 	%rd49, %rd48, %rd46;
	ld.global.f32 	%f42, [%rd49];
	fma.rn.f32 	%f52, %f41, %f42, %f40;
	st.global.f32 	[%rd3], %f52;
	add.s32 	%r38, %r38, 4;
$L__BB0_7:
	setp.eq.s32 	%p6, %r11, 0;
	@%p6 bra 	$L__BB0_12;
	setp.eq.s32 	%p7, %r11, 1;
	@%p7 bra 	$L__BB0_10;
	add.s32 	%r30, %r38, %r2;
	mul.wide.u32 	%rd50, %r30, 4;
	add.s64 	%rd51, %rd2, %rd50;
	ld.global.f32 	%f43, [%rd51];
	mad.lo.s32 	%r31, %r38, %r16, %r1;
	mul.wide.s32 	%rd52, %r31, 4;
	add.s64 	%rd53, %rd1, %rd52;
	ld.global.f32 	%f44, [%rd53];
	fma.rn.f32 	%f45, %f43, %f44, %f52;
	st.global.f32 	[%rd3], %f45;
	cvt.u64.u32 	%rd54, %r2;
	cvt.u64.u32 	%rd55, %r38;
	add.s64 	%rd56, %rd55, %rd54;
	shl.b64 	%rd57, %rd56, 2;
	add.s64 	%rd58, %rd2, %rd57;
	ld.global.f32 	%f46, [%rd58+4];
	mul.wide.u32 	%rd59, %r16, 4;
	add.s64 	%rd60, %rd53, %rd59;
	ld.global.f32 	%f47, [%rd60];
	fma.rn.f32 	%f52, %f46, %f47, %f45;
	st.global.f32 	[%rd3], %f52;
	add.s32 	%r38, %r38, 2;
$L__BB0_10:
	and.b32  	%r32, %r16, 1;
	setp.eq.b32 	%p8, %r32, 1;
	not.pred 	%p9, %p8;
	@%p9 bra 	$L__BB0_12;
	add.s32 	%r33, %r38, %r2;
	mul.wide.u32 	%rd61, %r33, 4;
	add.s64 	%rd62, %rd2, %rd61;
	ld.global.f32 	%f48, [%rd62];
	mad.lo.s32 	%r34, %r38, %r16, %r1;
	mul.wide.s32 	%rd63, %r34, 4;
	add.s64 	%rd64, %rd1, %rd63;
	ld.global.f32 	%f49, [%rd64];
	fma.rn.f32 	%f50, %f48, %f49, %f52;
	st.global.f32 	[%rd3], %f50;
$L__BB0_12:
	ret;

}
	// .globl	_Z17gpu_matmul_sharedPfS_S_i
.visible .entry _Z17gpu_matmul_sharedPfS_S_i(
	.param .u64 .ptr .align 1 _Z17gpu_matmul_sharedPfS_S_i_param_0,
	.param .u64 .ptr .align 1 _Z17gpu_matmul_sharedPfS_S_i_param_1,
	.param .u64 .ptr .align 1 _Z17gpu_matmul_sharedPfS_S_i_param_2,
	.param .u32 _Z17gpu_matmul_sharedPfS_S_i_param_3
)
{
	.reg .pred 	%p<8>;
	.reg .b32 	%r<80>;
	.reg .b32 	%f<64>;
	.reg .b64 	%rd<37>;
	// demoted variable
	.shared .align 4 .b8 _ZZ17gpu_matmul_sharedPfS_S_iE8shared_a[16];
	// demoted variable
	.shared .align 4 .b8 _ZZ17gpu_matmul_sharedPfS_S_iE8shared_b[16];
	ld.param.u64 	%rd5, [_Z17gpu_matmul_sharedPfS_S_i_param_0];
	ld.param.u64 	%rd6, [_Z17gpu_matmul_sharedPfS_S_i_param_1];
	ld.param.u64 	%rd4, [_Z17gpu_matmul_sharedPfS_S_i_param_2];
	ld.param.u32 	%r34, [_Z17gpu_matmul_sharedPfS_S_i_param_3];
	cvta.to.global.u64 	%rd1, %rd6;
	cvta.to.global.u64 	%rd2, %rd5;
	mov.u32 	%r35, %ctaid.x;
	shl.b32 	%r1, %r35, 1;
	mov.u32 	%r2, %tid.x;
	add.s32 	%r3, %r1, %r2;
	mov.u32 	%r4, %tid.y;
	shr.u32 	%r36, %r34, 31;
	add.s32 	%r37, %r34, %r36;
	shr.s32 	%r5, %r37, 1;
	setp.lt.s32 	%p1, %r34, 2;
	@%p1 bra 	$L__BB1_9;
	cvta.to.global.u64 	%rd7, %rd4;
	mov.u32 	%r39, %ctaid.y;
	shl.b32 	%r40, %r39, 1;
	add.s32 	%r41, %r40, %r4;
	mul.lo.s32 	%r42, %r34, %r41;
	add.s32 	%r6, %r42, %r2;
	shl.b32 	%r43, %r4, 3;
	mov.u32 	%r44, _ZZ17gpu_matmul_sharedPfS_S_iE8shared_a;
	add.s32 	%r7, %r44, %r43;
	shl.b32 	%r45, %r2, 2;
	add.s32 	%r8, %r7, %r45;
	mov.u32 	%r46, _ZZ17gpu_matmul_sharedPfS_S_iE8shared_b;
	add.s32 	%r10, %r46, %r45;
	add.s32 	%r9, %r10, %r43;
	add.s32 	%r47, %r42, %r3;
	mul.wide.s32 	%rd8, %r47, 4;
	add.s64 	%rd3, %rd7, %rd8;
	add.s32 	%r48, %r5, -1;
	and.b32  	%r11, %r5, 3;
	setp.lt.u32 	%p2, %r48, 3;
	mov.b32 	%r79, 0;
	@%p2 bra 	$L__BB1_4;
	and.b32  	%r79, %r5, 1073741820;
	neg.s32 	%r77, %r79;
	add.s32 	%r49, %r4, 6;
	mad.lo.s32 	%r50, %r34, %r49, %r2;
	add.s32 	%r75, %r50, %r1;
	shl.b32 	%r15, %r34, 3;
	add.s32 	%r51, %r4, 4;
	mad.lo.s32 	%r52, %r34, %r51, %r2;
	add.s32 	%r74, %r52, %r1;
	add.s32 	%r53, %r4, 2;
	mad.lo.s32 	%r54, %r34, %r53, %r2;
	add.s32 	%r73, %r54, %r1;
	mad.lo.s32 	%r55, %r4, %r34, %r2;
	add.s32 	%r72, %r55, %r1;
	mov.u32 	%r76, %r6;
$L__BB1_3:
	.pragma "nounroll";
	mul.wide.u32 	%rd9, %r76, 4;
	add.s64 	%rd10, %rd2, %rd9;
	ld.global.f32 	%f1, [%rd10];
	st.shared.f32 	[%r8], %f1;
	mul.wide.u32 	%rd11, %r72, 4;
	add.s64 	%rd12, %rd1, %rd11;
	ld.global.f32 	%f2, [%rd12];
	st.shared.f32 	[%r9], %f2;
	bar.sync 	0;
	ld.global.f32 	%f3, [%rd3];
	ld.shared.f32 	%f4, [%r7];
	ld.shared.f32 	%f5, [%r10];
	fma.rn.f32 	%f6, %f4, %f5, %f3;
	ld.shared.f32 	%f7, [%r7+4];
	ld.shared.f32 	%f8, [%r10+8];
	fma.rn.f32 	%f9, %f7, %f8, %f6;
	st.global.f32 	[%rd3], %f9;
	bar.sync 	0;
	add.s32 	%r56, %r76, 2;
	mul.wide.u32 	%rd13, %r56, 4;
	add.s64 	%rd14, %rd2, %rd13;
	ld.global.f32 	%f10, [%rd14];
	st.shared.f32 	[%r8], %f10;
	mul.wide.u32 	%rd15, %r73, 4;
	add.s64 	%rd16, %rd1, %rd15;
	ld.global.f32 	%f11, [%rd16];
	st.shared.f32 	[%r9], %f11;
	bar.sync 	0;
	ld.global.f32 	%f12, [%rd3];
	ld.shared.f32 	%f13, [%r7];
	ld.shared.f32 	%f14, [%r10];
	fma.rn.f32 	%f15, %f13, %f14, %f12;
	ld.shared.f32 	%f16, [%r7+4];
	ld.shared.f32 	%f17, [%r10+8];
	fma.rn.f32 	%f18, %f16, %f17, %f15;
	st.global.f32 	[%rd3], %f18;
	bar.sync 	0;
	add.s32 	%r57, %r76, 4;
	mul.wide.u32 	%rd17, %r57, 4;
	add.s64 	%rd18, %rd2, %rd17;
	ld.global.f32 	%f19, [%rd18];
	st.shared.f32 	[%r8], %f19;
	mul.wide.u32 	%rd19, %r74, 4;
	add.s64 	%rd20, %rd1, %rd19;
	ld.global.f32 	%f20, [%rd20];
	st.shared.f32 	[%r9], %f20;
	bar.sync 	0;
	ld.global.f32 	%f21, [%rd3];
	ld.shared.f32 	%f22, [%r7];
	ld.shared.f32 	%f23, [%r10];
	fma.rn.f32 	%f24, %f22, %f23, %f21;
	ld.shared.f32 	%f25, [%r7+4];
	ld.shared.f32 	%f26, [%r10+8];
	fma.rn.f32 	%f27, %f25, %f26, %f24;
	st.global.f32 	[%rd3], %f27;
	bar.sync 	0;
	add.s32 	%r58, %r76, 6;
	mul.wide.u32 	%rd21, %r58, 4;
	add.s64 	%rd22, %rd2, %rd21;
	ld.global.f32 	%f28, [%rd22];
	st.shared.f32 	[%r8], %f28;
	mul.wide.u32 	%rd23, %r75, 4;
	add.s64 	%rd24, %rd1, %rd23;
	ld.global.f32 	%f29, [%rd24];
	st.shared.f32 	[%r9], %f29;
	bar.sync 	0;
	ld.global.f32 	%f30, [%rd3];
	ld.shared.f32 	%f31, [%r7];
	ld.shared.f32 	%f32, [%r10];
	fma.rn.f32 	%f33, %f31, %f32, %f30;
	ld.shared.f32 	%f34, [%r7+4];
	ld.shared.f32 	%f35, [%r10+8];
	fma.rn.f32 	%f36, %f34, %f35, %f33;
	st.global.f32 	[%rd3], %f36;
	bar.sync 	0;
	add.s32 	%r77, %r77, 4;
	add.s32 	%r76, %r76, 8;
	add.s32 	%r75, %r75, %r15;
	add.s32 	%r74, %r74, %r15;
	add.s32 	%r73, %r73, %r15;
	add.s32 	%r72, %r72, %r15;
	setp.ne.s32 	%p3, %r77, 0;
	@%p3 bra 	$L__BB1_3;
$L__BB1_4:
	setp.eq.s32 	%p4, %r11, 0;
	@%p4 bra 	$L__BB1_9;
	setp.eq.s32 	%p5, %r11, 1;
	@%p5 bra 	$L__BB1_7;
	shl.b32 	%r59, %r79, 1;
	add.s32 	%r60, %r6, %r59;
	mul.wide.u32 	%rd25, %r60, 4;
	add.s64 	%rd26, %rd2, %rd25;
	ld.global.f32 	%f37, [%rd26];
	st.shared.f32 	[%r8], %f37;
	add.s32 	%r61, %r59, %r4;
	mad.lo.s32 	%r62, %r61, %r34, %r3;
	mul.wide.u32 	%rd27, %r62, 4;
	add.s64 	%rd28, %rd1, %rd27;
	ld.global.f32 	%f38, [%rd28];
	st.shared.f32 	[%r9], %f38;
	bar.sync 	0;
	ld.global.f32 	%f39, [%rd3];
	ld.shared.f32 	%f40, [%r7];
	ld.shared.f32 	%f41, [%r10];
	fma.rn.f32 	%f42, %f40, %f41, %f39;
	ld.shared.f32 	%f43, [%r7+4];
	ld.shared.f32 	%f44, [%r10+8];
	fma.rn.f32 	%f45, %f43, %f44, %f42;
	st.global.f32 	[%rd3], %f45;
	bar.sync 	0;
	add.s32 	%r63, %r60, 2;
	mul.wide.u32 	%rd29, %r63, 4;
	add.s64 	%rd30, %rd2, %rd29;
	ld.global.f32 	%f46, [%rd30];
	st.shared.f32 	[%r8], %f46;
	add.s32 	%r64, %r61, 2;
	mad.lo.s32 	%r65, %r64, %r34, %r3;
	mul.wide.u32 	%rd31, %r65, 4;
	add.s64 	%rd32, %rd1, %rd31;
	ld.global.f32 	%f47, [%rd32];
	st.shared.f32 	[%r9], %f47;
	bar.sync 	0;
	ld.global.f32 	%f48, [%rd3];
	ld.shared.f32 	%f49, [%r7];
	ld.shared.f32 	%f50, [%r10];
	fma.rn.f32 	%f51, %f49, %f50, %f48;
	ld.shared.f32 	%f52, [%r7+4];
	ld.shared.f32 	%f53, [%r10+8];
	fma.rn.f32 	%f54, %f52, %f53, %f51;
	st.global.f32 	[%rd3], %f54;
	bar.sync 	0;
	sub.s32 	%r66, %r59, %r79;
	add.s32 	%r79, %r66, 2;
$L__BB1_7:
	and.b32  	%r67, %r5, 1;
	setp.eq.b32 	%p6, %r67, 1;
	not.pred 	%p7, %p6;
	@%p7 bra 	$L__BB1_9;
	shl.b32 	%r68, %r79, 1;
	add.s32 	%r69, %r6, %r68;
	mul.wide.u32 	%rd33, %r69, 4;
	add.s64 	%rd34, %rd2, %rd33;
	ld.global.f32 	%f55, [%rd34];
	st.shared.f32 	[%r8], %f55;
	add.s32 	%r70, %r68, %r4;
	mad.lo.s32 	%r71, %r70, %r34, %r3;
	mul.wide.u32 	%rd35, %r71, 4;
	add.s64 	%rd36, %rd1, %rd35;
	ld.global.f32 	%f56, [%rd36];
	st.shared.f32 	[%r9], %f56;
	bar.sync 	0;
	ld.global.f32 	%f57, [%rd3];
	ld.shared.f32 	%f58, [%r7];
	ld.shared.f32 	%f59, [%r10];
	fma.rn.f32 	%f60, %f58, %f59, %f57;
	ld.shared.f32 	%f61, [%r7+4];
	ld.shared.f32 	%f62, [%r10+8];
	fma.rn.f32 	%f63, %f61, %f62, %f60;
	st.global.f32 	[%rd3], %f63;
	bar.sync 	0;
$L__BB1_9:
	ret;

}


// ===== COMPILED SASS (sm_100) =====

	.target	sm_100

	.elftype	@"ET_EXEC"


//--------------------- .note.nv.tkinfo           --------------------------
	.section	.note.nv.tkinfo,"",@"SHT_NOTE"
	.sectionflags	@"SHF_NOTE_NV_TKINFO"
	.tkinfo
        /*0018*/ 	.word	0x00000002
        /*0030*/ 	.string	""
        /*0030*/ 	.string	"ptxas"
        /*0030*/ 	.string	"Cuda compilation tools, release 13.0, V13.0.88"
        /*0030*/ 	.string	"Build cuda_13.0.r13.0/compiler.36424714_0"
        /*0030*/ 	.string	"-arch sm_100 -m 64 "



//--------------------- .note.nv.cuinfo           --------------------------
	.section	.note.nv.cuinfo,"",@"SHT_NOTE"
	.sectionflags	@"SHF_NOTE_NV_CUINFO"
        /*0018*/ 	.short	0x0002
        /*001a*/ 	.short	0x0064
        /*001c*/ 	.short	0x0082
	.zero		2


//--------------------- .nv.info                  --------------------------
	.section	.nv.info,"",@"SHT_CUDA_INFO"
	.align	4


	//----- nvinfo : EIATTR_REGCOUNT
	.align		4
        /*0000*/ 	.byte	0x04, 0x2f
        /*0002*/ 	.short	(.L_1 - .L_0)
	.align		4
.L_0:
        /*0004*/ 	.word	index@(_Z20gpu_matmul_nonsharedPfS_S_i)
        /*0008*/ 	.word	0x00000018


	//----- nvinfo : EIATTR_FRAME_SIZE
	.align		4
.L_1:
        /*000c*/ 	.byte	0x04, 0x11
        /*000e*/ 	.short	(.L_3 - .L_2)
	.align		4
.L_2:
        /*0010*/ 	.word	index@(_Z20gpu_matmul_nonsharedPfS_S_i)
        /*0014*/ 	.word	0x00000000


	//----- nvinfo : EIATTR_REGCOUNT
	.align		4
.L_3:
        /*0018*/ 	.byte	0x04, 0x2f
        /*001a*/ 	.short	(.L_5 - .L_4)
	.align		4
.L_4:
        /*001c*/ 	.word	index@(_Z17gpu_matmul_sharedPfS_S_i)
        /*0020*/ 	.word	0x00000020


	//----- nvinfo : EIATTR_FRAME_SIZE
	.align		4
.L_5:
        /*0024*/ 	.byte	0x04, 0x11
        /*0026*/ 	.short	(.L_7 - .L_6)
	.align		4
.L_6:
        /*0028*/ 	.word	index@(_Z17gpu_matmul_sharedPfS_S_i)
        /*002c*/ 	.word	0x00000000


	//----- nvinfo : EIATTR_MIN_STACK_SIZE
	.align		4
.L_7:
        /*0030*/ 	.byte	0x04, 0x12
        /*0032*/ 	.short	(.L_9 - .L_8)
	.align		4
.L_8:
        /*0034*/ 	.word	index@(_Z17gpu_matmul_sharedPfS_S_i)
        /*0038*/ 	.word	0x00000000


	//----- nvinfo : EIATTR_MIN_STACK_SIZE
	.align		4
.L_9:
        /*003c*/ 	.byte	0x04, 0x12
        /*003e*/ 	.short	(.L_11 - .L_10)
	.align		4
.L_10:
        /*0040*/ 	.word	index@(_Z20gpu_matmul_nonsharedPfS_S_i)
        /*0044*/ 	.word	0x00000000
.L_11:


//--------------------- .nv.compat                --------------------------
	.section	.nv.compat,"",@"SHT_CUDA_COMPAT_INFO"
	.align	4
        /*0000*/ 	.byte	0x02, 0x09, 0x00, 0x00, 0x02, 0x02, 0x01, 0x00, 0x02, 0x05, 0x05, 0x00, 0x03, 0x07, 0x01, 0x01
        /*0010*/ 	.byte	0x02, 0x03, 0x00, 0x00, 0x02, 0x06, 0x01, 0x00, 0x04, 0x0b, 0x08, 0x00, 0x09, 0x00, 0x00, 0x00
        /*0020*/ 	.byte	0x00, 0x00, 0x00, 0x00


//--------------------- .nv.info._Z17gpu_matmul_sharedPfS_S_i --------------------------
	.section	.nv.info._Z17gpu_matmul_sharedPfS_S_i,"",@"SHT_CUDA_INFO"
	.sectionflags	@""
	.align	4


	//----- nvinfo : EIATTR_CUDA_API_VERSION
	.align		4
        /*0000*/ 	.byte	0x04, 0x37
        /*0002*/ 	.short	(.L_13 - .L_12)
.L_12:
        /*0004*/ 	.word	0x00000082


	//----- nvinfo : EIATTR_KPARAM_INFO
	.align		4
.L_13:
        /*0008*/ 	.byte	0x04, 0x17
        /*000a*/ 	.short	(.L_15 - .L_14)
.L_14:
        /*000c*/ 	.word	0x00000000
        /*0010*/ 	.short	0x0003
        /*0012*/ 	.short	0x0018
        /*0014*/ 	.byte	0x00, 0xf0, 0x11, 0x00


	//----- nvinfo : EIATTR_KPARAM_INFO
	.align		4
.L_15:
        /*0018*/ 	.byte	0x04, 0x17
        /*001a*/ 	.short	(.L_17 - .L_16)
.L_16:
        /*001c*/ 	.word	0x00000000
        /*0020*/ 	.short	0x0002
        /*0022*/ 	.short	0x0010
        /*0024*/ 	.byte	0x00, 0xf5, 0x21, 0x00


	//----- nvinfo : EIATTR_KPARAM_INFO
	.align		4
.L_17:
        /*0028*/ 	.byte	0x04, 0x17
        /*002a*/ 	.short	(.L_19 - .L_18)
.L_18:
        /*002c*/ 	.word	0x00000000
        /*0030*/ 	.short	0x0001
        /*0032*/ 	.short	0x0008
        /*0034*/ 	.byte	0x00, 0xf5, 0x21, 0x00


	//----- nvinfo : EIATTR_KPARAM_INFO
	.align		4
.L_19:
        /*0038*/ 	.byte	0x04, 0x17
        /*003a*/ 	.short	(.L_21 - .L_20)
.L_20:
        /*003c*/ 	.word	0x00000000
        /*0040*/ 	.short	0x0000
        /*0042*/ 	.short	0x0000
        /*0044*/ 	.byte	0x00, 0xf5, 0x21, 0x00


	//----- nvinfo : EIATTR_SPARSE_MMA_MASK
	.align		4
.L_21:
        /*0048*/ 	.byte	0x03, 0x50
        /*004a*/ 	.short	0x0000


	//----- nvinfo : EIATTR_MAXREG_COUNT
	.align		4
        /*004c*/ 	.byte	0x03, 0x1b
        /*004e*/ 	.short	0x00ff


	//----- nvinfo : EIATTR_NUM_BARRIERS
	.align		4
        /*0050*/ 	.byte	0x02, 0x4c
        /*0052*/ 	.byte	0x01
	.zero		1


	//----- nvinfo : EIATTR_MERCURY_ISA_VERSION
	.align		4
        /*0054*/ 	.byte	0x03, 0x5f
        /*0056*/ 	.short	0x0101


	//----- nvinfo : EIATTR_VRC_CTA_INIT_COUNT
	.align		4
        /*0058*/ 	.byte	0x02, 0x4a
	.zero		1
	.zero		1


	//----- nvinfo : EIATTR_EXIT_INSTR_OFFSETS
	.align		4
        /*005c*/ 	.byte	0x04, 0x1c
        /*005e*/ 	.short	(.L_23 - .L_22)


	//   ....[0]....
.L_22:
        /*0060*/ 	.word	0x00000030


	//   ....[1]....
        /*0064*/ 	.word	0x00000770


	//   ....[2]....
        /*0068*/ 	.word	0x00000a40


	//   ....[3]....
        /*006c*/ 	.word	0x00000b90


	//----- nvinfo : EIATTR_CBANK_PARAM_SIZE
	.align		4
.L_23:
        /*0070*/ 	.byte	0x03, 0x19
        /*0072*/ 	.short	0x001c


	//----- nvinfo : EIATTR_PARAM_CBANK
	.align		4
        /*0074*/ 	.byte	0x04, 0x0a
        /*0076*/ 	.short	(.L_25 - .L_24)
	.align		4
.L_24:
        /*0078*/ 	.word	index@(.nv.constant0._Z17gpu_matmul_sharedPfS_S_i)
        /*007c*/ 	.short	0x0380
        /*007e*/ 	.short	0x001c


	//----- nvinfo : EIATTR_SW_WAR
	.align		4
.L_25:
        /*0080*/ 	.byte	0x04, 0x36
        /*0082*/ 	.short	(.L_27 - .L_26)
.L_26:
        /*0084*/ 	.word	0x00000008
.L_27:


//--------------------- .nv.info._Z20gpu_matmul_nonsharedPfS_S_i --------------------------
	.section	.nv.info._Z20gpu_matmul_nonsharedPfS_S_i,"",@"SHT_CUDA_INFO"
	.sectionflags	@""
	.align	4


	//----- nvinfo : EIATTR_CUDA_API_VERSION
	.align		4
        /*0000*/ 	.byte	0x04, 0x37
        /*0002*/ 	.short	(.L_29 - .L_28)
.L_28:
        /*0004*/ 	.word	0x00000082


	//----- nvinfo : EIATTR_KPARAM_INFO
	.align		4
.L_29:
        /*0008*/ 	.byte	0x04, 0x17
        /*000a*/ 	.short	(.L_31 - .L_30)
.L_30:
        /*000c*/ 	.word	0x00000000
        /*0010*/ 	.short	0x0003
        /*0012*/ 	.short	0x0018
        /*0014*/ 	.byte	0x00, 0xf0, 0x11, 0x00


	//----- nvinfo : EIATTR_KPARAM_INFO
	.align		4
.L_31:
        /*0018*/ 	.byte	0x04, 0x17
        /*001a*/ 	.short	(.L_33 - .L_32)
.L_32:
        /*001c*/ 	.word	0x00000000
        /*0020*/ 	.short	0x0002
        /*0022*/ 	.short	0x0010
        /*0024*/ 	.byte	0x00, 0xf5, 0x21, 0x00


	//----- nvinfo : EIATTR_KPARAM_INFO
	.align		4
.L_33:
        /*0028*/ 	.byte	0x04, 0x17
        /*002a*/ 	.short	(.L_35 - .L_34)
.L_34:
        /*002c*/ 	.word	0x00000000
        /*0030*/ 	.short	0x0001
        /*0032*/ 	.short	0x0008
        /*0034*/ 	.byte	0x00, 0xf5, 0x21, 0x00


	//----- nvinfo : EIATTR_KPARAM_INFO
	.align		4
.L_35:
        /*0038*/ 	.byte	0x04, 0x17
        /*003a*/ 	.short	(.L_37 - .L_36)
.L_36:
        /*003c*/ 	.word	0x00000000
        /*0040*/ 	.short	0x0000
        /*0042*/ 	.short	0x0000
        /*0044*/ 	.byte	0x00, 0xf5, 0x21, 0x00


	//----- nvinfo : EIATTR_SPARSE_MMA_MASK
	.align		4
.L_37:
        /*0048*/ 	.byte	0x03, 0x50
        /*004a*/ 	.short	0x0000


	//----- nvinfo : EIATTR_MAXREG_COUNT
	.align		4
        /*004c*/ 	.byte	0x03, 0x1b
        /*004e*/ 	.short	0x00ff


	//----- nvinfo : EIATTR_MERCURY_ISA_VERSION
	.align		4
        /*0050*/ 	.byte	0x03, 0x5f
        /*0052*/ 	.short	0x0101


	//----- nvinfo : EIATTR_VRC_CTA_INIT_COUNT
	.align		4
        /*0054*/ 	.byte	0x02, 0x4a
	.zero		1
	.zero		1


	//----- nvinfo : EIATTR_EXIT_INSTR_OFFSETS
	.align		4
        /*0058*/ 	.byte	0x04, 0x1c
        /*005a*/ 	.short	(.L_39 - .L_38)


	//   ....[0]....
.L_38:
        /*005c*/ 	.word	0x00000050


	//   ....[1]....
        /*0060*/ 	.word	0x00000610


	//   ....[2]....
        /*0064*/ 	.word	0x00000880


	//   ....[3]....
        /*0068*/ 	.word	0x00000a40


	//   ....[4]....
        /*006c*/ 	.word	0x00000af0


	//----- nvinfo : EIATTR_CBANK_PARAM_SIZE
	.align		4
.L_39:
        /*0070*/ 	.byte	0x03, 0x19
        /*0072*/ 	.short	0x001c


	//----- nvinfo : EIATTR_PARAM_CBANK
	.align		4
        /*0074*/ 	.byte	0x04, 0x0a
        /*0076*/ 	.short	(.L_41 - .L_40)
	.align		4
.L_40:
        /*0078*/ 	.word	index@(.nv.constant0._Z20gpu_matmul_nonsharedPfS_S_i)
        /*007c*/ 	.short	0x0380
        /*007e*/ 	.short	0x001c


	//----- nvinfo : EIATTR_SW_WAR
	.align		4
.L_41:
        /*0080*/ 	.byte	0x04, 0x36
        /*0082*/ 	.short	(.L_43 - .L_42)
.L_42:
        /*0084*/ 	.word	0x00000008
.L_43:


//--------------------- .nv.callgraph             --------------------------
	.section	.nv.callgraph,"",@"SHT_CUDA_CALLGRAPH"
	.align	4
	.sectionentsize	8
	.align		4
        /*0000*/ 	.word	0x00000000
	.align		4
        /*0004*/ 	.word	0xffffffff
	.align		4
        /*0008*/ 	.word	0x00000000
	.align		4
        /*000c*/ 	.word	0xfffffffe
	.align		4
        /*0010*/ 	.word	0x00000000
	.align		4
        /*0014*/ 	.word	0xfffffffd
	.align		4
        /*0018*/ 	.word	0x00000000
	.align		4
        /*001c*/ 	.word	0xfffffffc


//--------------------- .text._Z17gpu_matmul_sharedPfS_S_i --------------------------
	.section	.text._Z17gpu_matmul_sharedPfS_S_i,"ax",@progbits
	.align	128
        .global         _Z17gpu_matmul_sharedPfS_S_i
        .type           _Z17gpu_matmul_sharedPfS_S_i,@function
        .size           _Z17gpu_matmul_sharedPfS_S_i,(.L_x_9 - _Z17gpu_matmul_sharedPfS_S_i)
        .other          _Z17gpu_matmul_sharedPfS_S_i,@"STO_CUDA_ENTRY STV_DEFAULT"
_Z17gpu_matmul_sharedPfS_S_i:
.text._Z17gpu_matmul_sharedPfS_S_i:
[----:B------:R-:W-:Y:S08]  /*0000*/  LDC R1, c[0x0][0x37c] ;  /* 0x0000df00ff017b82 */ /* 0x000ff00000000800 */
[----:B------:R-:W0:Y:S02]  /*0010*/  LDC R0, c[0x0][0x398] ;  /* 0x0000e600ff007b82 */ /* 0x000e240000000800 */
[----:B0-----:R-:W-:-:S13]  /*0020*/  ISETP.GE.AND P0, PT, R0, 0x2, PT ;  /* 0x000000020000780c */ /* 0x001fda0003f06270 */
[----:B------:R-:W-:Y:S05]  /*0030*/  @!P0 EXIT ;  /* 0x000000000000894d */ /* 0x000fea0003800000 */
[----:B------:R-:W0:Y:S01]  /*0040*/  S2R R3, SR_TID.Y ;  /* 0x0000000000037919 */ /* 0x000e220000002200 */
[----:B------:R-:W1:Y:S01]  /*0050*/  S2UR UR5, SR_CgaCtaId ;  /* 0x00000000000579c3 */ /* 0x000e620000008800 */
[----:B------:R-:W-:Y:S01]  /*0060*/  LEA.HI R2, R0, R0, RZ, 0x1 ;  /* 0x0000000000027211 */ /* 0x000fe200078f08ff */
[----:B------:R-:W-:Y:S01]  /*0070*/  UMOV UR4, 0x400 ;  /* 0x0000040000047882 */ /* 0x000fe20000000000 */
[----:B------:R-:W2:Y:S01]  /*0080*/  S2R R4, SR_CTAID.Y ;  /* 0x0000000000047919 */ /* 0x000ea20000002600 */
[----:B------:R-:W3:Y:S01]  /*0090*/  LDCU.64 UR8, c[0x0][0x358] ;  /* 0x00006b00ff0877ac */ /* 0x000ee20008000a00 */
[----:B------:R-:W-:Y:S01]  /*00a0*/  SHF.R.S32.HI R2, RZ, 0x1, R2 ;  /* 0x00000001ff027819 */ /* 0x000fe20000011402 */
[----:B------:R-:W-:Y:S01]  /*00b0*/  HFMA2 R10, -RZ, RZ, 0, 0 ;  /* 0x00000000ff0a7431 */ /* 0x000fe200000001ff */
[----:B------:R-:W4:Y:S01]  /*00c0*/  S2R R21, SR_CTAID.X ;  /* 0x0000000000157919 */ /* 0x000f220000002500 */
[----:B------:R-:W5:Y:S01]  /*00d0*/  LDC.64 R12, c[0x0][0x390] ;  /* 0x0000e400ff0c7b82 */ /* 0x000f620000000a00 */
[----:B------:R-:W-:Y:S01]  /*00e0*/  IADD3 R6, PT, PT, R2, -0x1, RZ ;  /* 0xffffffff02067810 */ /* 0x000fe20007ffe0ff */
[----:B------:R-:W4:Y:S03]  /*00f0*/  S2R R18, SR_TID.X ;  /* 0x0000000000127919 */ /* 0x000f260000002100 */
[----:B------:R-:W-:Y:S01]  /*0100*/  ISETP.GE.U32.AND P1, PT, R6, 0x3, PT ;  /* 0x000000030600780c */ /* 0x000fe20003f26070 */
[----:B-1----:R-:W-:-:S02]  /*0110*/  ULEA UR6, UR5, UR4, 0x18 ;  /* 0x0000000405067291 */ /* 0x002fc4000f8ec0ff */
[----:B------:R-:W-:-:S04]  /*0120*/  UIADD3 UR4, UPT, UPT, UR4, 0x10, URZ ;  /* 0x0000001004047890 */ /* 0x000fc8000fffe0ff */
[----:B------:R-:W-:Y:S01]  /*0130*/  ULEA UR4, UR5, UR4, 0x18 ;  /* 0x0000000405047291 */ /* 0x000fe2000f8ec0ff */
[----:B0-----:R-:W-:Y:S02]  /*0140*/  LEA R6, R3, UR6, 0x3 ;  /* 0x0000000603067c11 */ /* 0x001fe4000f8e18ff */
[----:B--2---:R-:W-:Y:S02]  /*0150*/  LEA R7, R4, R3, 0x1 ;  /* 0x0000000304077211 */ /* 0x004fe400078e08ff */
[----:B------:R-:W-:-:S04]  /*0160*/  LOP3.LUT R4, R2, 0x3, RZ, 0xc0, !PT ;  /* 0x0000000302047812 */ /* 0x000fc800078ec0ff */
[----:B------:R-:W-:Y:S02]  /*0170*/  ISETP.NE.AND P0, PT, R4, RZ, PT ;  /* 0x000000ff0400720c */ /* 0x000fe40003f05270 */
[----:B----4-:R-:W-:Y:S02]  /*0180*/  LEA R5, R21, R18, 0x1 ;  /* 0x0000001215057211 */ /* 0x010fe400078e08ff */
[----:B------:R-:W-:-:S03]  /*0190*/  LEA R8, R18, UR4, 0x2 ;  /* 0x0000000412087c11 */ /* 0x000fc6000f8e10ff */
[----:B------:R-:W-:Y:S01]  /*01a0*/  IMAD R9, R7, R0, R5 ;  /* 0x0000000007097224 */ /* 0x000fe200078e0205 */
[----:B------:R-:W-:Y:S01]  /*01b0*/  LEA R11, R3, R8, 0x3 ;  /* 0x00000008030b7211 */ /* 0x000fe200078e18ff */
[----:B------:R-:W-:Y:S02]  /*01c0*/  IMAD R7, R7, R0, R18 ;  /* 0x0000000007077224 */ /* 0x000fe400078e0212 */
[----:B-----5:R-:W-:Y:S01]  /*01d0*/  IMAD.WIDE R12, R9, 0x4, R12 ;  /* 0x00000004090c7825 */ /* 0x020fe200078e020c */
[----:B------:R-:W-:Y:S01]  /*01e0*/  LEA R9, R18, R6, 0x2 ;  /* 0x0000000612097211 */ /* 0x000fe200078e10ff */
[----:B---3--:R-:W-:Y:S06]  /*01f0*/  @!P1 BRA `(.L_x_0) ;  /* 0x00000004005c9947 */ /* 0x008fec0003800000 */
[C---:B------:R-:W-:Y:S01]  /*0200*/  IADD3 R15, PT, PT, R3.reuse, 0x6, RZ ;  /* 0x00000006030f7810 */ /* 0x040fe20007ffe0ff */
[CCC-:B------:R-:W-:Y:S01]  /*0210*/  IMAD R20, R3.reuse, R0.reuse, R18.reuse ;  /* 0x0000000003147224 */ /* 0x1c0fe200078e0212 */
[C---:B------:R-:W-:Y:S02]  /*0220*/  IADD3 R17, PT, PT, R3.reuse, 0x4, RZ ;  /* 0x0000000403117810 */ /* 0x040fe40007ffe0ff */
[----:B------:R-:W-:Y:S01]  /*0230*/  IADD3 R19, PT, PT, R3, 0x2, RZ ;  /* 0x0000000203137810 */ /* 0x000fe20007ffe0ff */
[-CC-:B------:R-:W-:Y:S01]  /*0240*/  IMAD R14, R15, R0.reuse, R18.reuse ;  /* 0x000000000f0e7224 */ /* 0x180fe200078e0212 */
[----:B------:R-:W-:Y:S01]  /*0250*/  LOP3.LUT R10, R2, 0x3ffffffc, RZ, 0xc0, !PT ;  /* 0x3ffffffc020a7812 */ /* 0x000fe200078ec0ff */
[-CC-:B------:R-:W-:Y:S02]  /*0260*/  IMAD R16, R17, R0.reuse, R18.reuse ;  /* 0x0000000011107224 */ /* 0x180fe400078e0212 */
[----:B------:R-:W-:Y:S01]  /*0270*/  IMAD R18, R19, R0, R18 ;  /* 0x0000000013127224 */ /* 0x000fe200078e0212 */
[C---:B------:R-:W-:Y:S01]  /*0280*/  LEA R25, R21.reuse, R14, 0x1 ;  /* 0x0000000e15197211 */ /* 0x040fe200078e08ff */
[C---:B------:R-:W-:Y:S01]  /*0290*/  IMAD R23, R21.reuse, 0x2, R20 ;  /* 0x0000000215177824 */ /* 0x040fe200078e0214 */
[----:B------:R-:W-:-:S02]  /*02a0*/  LEA R19, R21, R16, 0x1 ;  /* 0x0000001015137211 */ /* 0x000fc400078e08ff */
[----:B------:R-:W-:Y:S02]  /*02b0*/  LEA R21, R21, R18, 0x1 ;  /* 0x0000001215157211 */ /* 0x000fe400078e08ff */
[----:B------:R-:W-:Y:S02]  /*02c0*/  MOV R18, R7 ;  /* 0x0000000700127202 */ /* 0x000fe40000000f00 */
[----:B------:R-:W-:-:S07]  /*02d0*/  IADD3 R20, PT, PT, -R10, RZ, RZ ;  /* 0x000000ff0a147210 */ /* 0x000fce0007ffe1ff */
.L_x_1:
[----:B0-----:R-:W0:Y:S08]  /*02e0*/  LDC.64 R26, c[0x0][0x380] ;  /* 0x0000e000ff1a7b82 */ /* 0x001e300000000a00 */
[----:B------:R-:W1:Y:S01]  /*02f0*/  LDC.64 R14, c[0x0][0x388] ;  /* 0x0000e200ff0e7b82 */ /* 0x000e620000000a00 */
[----:B0-----:R-:W-:-:S05]  /*0300*/  IMAD.WIDE.U32 R28, R18, 0x4, R26 ;  /* 0x00000004121c7825 */ /* 0x001fca00078e001a */
[----:B------:R1:W2:Y:S02]  /*0310*/  LDG.E R22, desc[UR8][R28.64] ;  /* 0x000000081c167981 */ /* 0x0002a4000c1e1900 */
[----:B-1----:R-:W-:-:S05]  /*0320*/  IMAD.WIDE.U32 R28, R23, 0x4, R14 ;  /* 0x00000004171c7825 */ /* 0x002fca00078e000e */
[----:B------:R-:W3:Y:S04]  /*0330*/  LDG.E R24, desc[UR8][R28.64] ;  /* 0x000000081c187981 */ /* 0x000ee8000c1e1900 */
[----:B--2---:R0:W-:Y:S04]  /*0340*/  STS [R9], R22 ;  /* 0x0000001609007388 */ /* 0x0041e80000000800 */
[----:B---3--:R-:W-:Y:S01]  /*0350*/  STS [R11], R24 ;  /* 0x000000180b007388 */ /* 0x008fe20000000800 */
[----:B------:R-:W-:Y:S06]  /*0360*/  BAR.SYNC.DEFER_BLOCKING 0x0 ;  /* 0x0000000000007b1d */ /* 0x000fec0000010000 */
[----:B0-----:R-:W2:Y:S04]  /*0370*/  LDG.E R22, desc[UR8][R12.64] ;  /* 0x000000080c167981 */ /* 0x001ea8000c1e1900 */
[----:B------:R-:W-:Y:S04]  /*0380*/  LDS R24, [R8] ;  /* 0x0000000008187984 */ /* 0x000fe80000000800 */
[----:B------:R-:W2:Y:S02]  /*0390*/  LDS.64 R16, [R6] ;  /* 0x0000000006107984 */ /* 0x000ea40000000a00 */
[----:B--2---:R-:W-:-:S02]  /*03a0*/  FFMA R16, R16, R24, R22 ;  /* 0x0000001810107223 */ /* 0x004fc40000000016 */
[----:B------:R-:W0:Y:S02]  /*03b0*/  LDS R22, [R8+0x8] ;  /* 0x0000080008167984 */ /* 0x000e240000000800 */
[----:B0-----:R-:W-:Y:S01]  /*03c0*/  FFMA R17, R22, R17, R16 ;  /* 0x0000001116117223 */ /* 0x001fe20000000010 */
[----:B------:R-:W-:-:S04]  /*03d0*/  IADD3 R16, PT, PT, R18, 0x2, RZ ;  /* 0x0000000212107810 */ /* 0x000fc80007ffe0ff */
[----:B------:R-:W-:Y:S01]  /*03e0*/  STG.E desc[UR8][R12.64], R17 ;  /* 0x000000110c007986 */ /* 0x000fe2000c101908 */
[----:B------:R-:W-:Y:S01]  /*03f0*/  IMAD.WIDE.U32 R28, R16, 0x4, R26 ;  /* 0x00000004101c7825 */ /* 0x000fe200078e001a */
[----:B------:R-:W-:Y:S06]  /*0400*/  BAR.SYNC.DEFER_BLOCKING 0x0 ;  /* 0x0000000000007b1d */ /* 0x000fec0000010000 */
[----:B------:R0:W2:Y:S02]  /*0410*/  LDG.E R22, desc[UR8][R28.64] ;  /* 0x000000081c167981 */ /* 0x0000a4000c1e1900 */
[----:B0-----:R-:W-:-:S05]  /*0420*/  IMAD.WIDE.U32 R28, R21, 0x4, R14 ;  /* 0x00000004151c7825 */ /* 0x001fca00078e000e */
        /* <DEDUP_REMOVED lines=10> */
[----:B------:R-:W-:-:S04]  /*04d0*/  VIADD R16, R18, 0x4 ;  /* 0x0000000412107836 */ /* 0x000fc80000000000 */
[----:B------:R-:W-:Y:S01]  /*04e0*/  STG.E desc[UR8][R12.64], R17 ;  /* 0x000000110c007986 */ /* 0x000fe2000c101908 */
[----:B------:R-:W-:Y:S01]  /*04f0*/  IMAD.WIDE.U32 R28, R16, 0x4, R26 ;  /* 0x00000004101c7825 */ /* 0x000fe200078e001a */
[----:B------:R-:W-:Y:S06]  /*0500*/  BAR.SYNC.DEFER_BLOCKING 0x0 ;  /* 0x0000000000007b1d */ /* 0x000fec0000010000 */
[----:B------:R0:W2:Y:S02]  /*0510*/  LDG.E R24, desc[UR8][R28.64] ;  /* 0x000000081c187981 */ /* 0x0000a4000c1e1900 */
[----:B0-----:R-:W-:-:S06]  /*0520*/  IMAD.WIDE.U32 R28, R19, 0x4, R14 ;  /* 0x00000004131c7825 */ /* 0x001fcc00078e000e */
[----:B------:R-:W3:Y:S01]  /*0530*/  LDG.E R28, desc[UR8][R28.64] ;  /* 0x000000081c1c7981 */ /* 0x000ee2000c1e1900 */
[----:B------:R-:W-:-:S03]  /*0540*/  IADD3 R16, PT, PT, R18, 0x6, RZ ;  /* 0x0000000612107810 */ /* 0x000fc60007ffe0ff */
[----:B--2---:R-:W-:Y:S04]  /*0550*/  STS [R9], R24 ;  /* 0x0000001809007388 */ /* 0x004fe80000000800 */
[----:B---3--:R-:W-:Y:S01]  /*0560*/  STS [R11], R28 ;  /* 0x0000001c0b007388 */ /* 0x008fe20000000800 */
[----:B------:R-:W-:Y:S06]  /*0570*/  BAR.SYNC.DEFER_BLOCKING 0x0 ;  /* 0x0000000000007b1d */ /* 0x000fec0000010000 */
[----:B------:R-:W2:Y:S01]  /*0580*/  LDG.E R22, desc[UR8][R12.64] ;  /* 0x000000080c167981 */ /* 0x000ea2000c1e1900 */
[----:B------:R-:W-:-:S03]  /*0590*/  IMAD.WIDE.U32 R26, R16, 0x4, R26 ;  /* 0x00000004101a7825 */ /* 0x000fc600078e001a */
[----:B------:R-:W-:Y:S04]  /*05a0*/  LDS R24, [R8] ;  /* 0x0000000008187984 */ /* 0x000fe80000000800 */
[----:B------:R-:W2:Y:S02]  /*05b0*/  LDS.64 R16, [R6] ;  /* 0x0000000006107984 */ /* 0x000ea40000000a00 */
[----:B--2---:R-:W-:Y:S02]  /*05c0*/  FFMA R16, R16, R24, R22 ;  /* 0x0000001810107223 */ /* 0x004fe40000000016 */
[----:B------:R-:W0:Y:S02]  /*05d0*/  LDS R22, [R8+0x8] ;  /* 0x0000080008167984 */ /* 0x000e240000000800 */
[----:B0-----:R-:W-:Y:S01]  /*05e0*/  FFMA R29, R22, R17, R16 ;  /* 0x00000011161d7223 */ /* 0x001fe20000000010 */
[----:B------:R-:W-:-:S04]  /*05f0*/  IMAD.WIDE.U32 R16, R25, 0x4, R14 ;  /* 0x0000000419107825 */ /* 0x000fc800078e000e */
[----:B------:R-:W-:Y:S01]  /*0600*/  STG.E desc[UR8][R12.64], R29 ;  /* 0x0000001d0c007986 */ /* 0x000fe2000c101908 */
[----:B------:R-:W-:Y:S06]  /*0610*/  BAR.SYNC.DEFER_BLOCKING 0x0 ;  /* 0x0000000000007b1d */ /* 0x000fec0000010000 */
[----:B------:R-:W2:Y:S04]  /*0620*/  LDG.E R26, desc[UR8][R26.64] ;  /* 0x000000081a1a7981 */ /* 0x000ea8000c1e1900 */
[----:B------:R-:W3:Y:S04]  /*0630*/  LDG.E R16, desc[UR8][R16.64] ;  /* 0x0000000810107981 */ /* 0x000ee8000c1e1900 */
[----:B--2---:R-:W-:Y:S04]  /*0640*/  STS [R9], R26 ;  /* 0x0000001a09007388 */ /* 0x004fe80000000800 */
[----:B---3--:R-:W-:Y:S01]  /*0650*/  STS [R11], R16 ;  /* 0x000000100b007388 */ /* 0x008fe20000000800 */
[----:B------:R-:W-:Y:S06]  /*0660*/  BAR.SYNC.DEFER_BLOCKING 0x0 ;  /* 0x0000000000007b1d */ /* 0x000fec0000010000 */
[----:B------:R-:W2:Y:S01]  /*0670*/  LDG.E R22, desc[UR8][R12.64] ;  /* 0x000000080c167981 */ /* 0x000ea2000c1e1900 */
[----:B------:R-:W-:-:S02]  /*0680*/  IADD3 R20, PT, PT, R20, 0x4, RZ ;  /* 0x0000000414147810 */ /* 0x000fc40007ffe0ff */
[----:B------:R-:W-:Y:S01]  /*0690*/  IADD3 R18, PT, PT, R18, 0x8, RZ ;  /* 0x0000000812127810 */ /* 0x000fe20007ffe0ff */
[----:B------:R-:W-:Y:S01]  /*06a0*/  LDS R24, [R8] ;  /* 0x0000000008187984 */ /* 0x000fe20000000800 */
[----:B------:R-:W-:Y:S02]  /*06b0*/  ISETP.NE.AND P1, PT, R20, RZ, PT ;  /* 0x000000ff1400720c */ /* 0x000fe40003f25270 */
[C---:B------:R-:W-:Y:S01]  /*06c0*/  LEA R25, R0.reuse, R25, 0x3 ;  /* 0x0000001900197211 */ /* 0x040fe200078e18ff */
[----:B------:R-:W2:Y:S01]  /*06d0*/  LDS.64 R14, [R6] ;  /* 0x00000000060e7984 */ /* 0x000ea20000000a00 */
[C---:B------:R-:W-:Y:S02]  /*06e0*/  LEA R19, R0.reuse, R19, 0x3 ;  /* 0x0000001300137211 */ /* 0x040fe400078e18ff */
[C---:B------:R-:W-:Y:S01]  /*06f0*/  LEA R21, R0.reuse, R21, 0x3 ;  /* 0x0000001500157211 */ /* 0x040fe200078e18ff */
[----:B------:R-:W0:Y:S01]  /*0700*/  LDS R28, [R8+0x8] ;  /* 0x00000800081c7984 */ /* 0x000e220000000800 */
[----:B------:R-:W-:Y:S01]  /*0710*/  LEA R23, R0, R23, 0x3 ;  /* 0x0000001700177211 */ /* 0x000fe200078e18ff */
[----:B--2---:R-:W-:-:S04]  /*0720*/  FFMA R14, R14, R24, R22 ;  /* 0x000000180e0e7223 */ /* 0x004fc80000000016 */
[----:B0-----:R-:W-:-:S05]  /*0730*/  FFMA R15, R28, R15, R14 ;  /* 0x0000000f1c0f7223 */ /* 0x001fca000000000e */
[----:B------:R0:W-:Y:S01]  /*0740*/  STG.E desc[UR8][R12.64], R15 ;  /* 0x0000000f0c007986 */ /* 0x0001e2000c101908 */
[----:B------:R-:W-:Y:S06]  /*0750*/  BAR.SYNC.DEFER_BLOCKING 0x0 ;  /* 0x0000000000007b1d */ /* 0x000fec0000010000 */
[----:B------:R-:W-:Y:S05]  /*0760*/  @P1 BRA `(.L_x_1) ;  /* 0xfffffff800dc1947 */ /* 0x000fea000383ffff */
.L_x_0:
[----:B------:R-:W-:Y:S05]  /*0770*/  @!P0 EXIT ;  /* 0x000000000000894d */ /* 0x000fea0003800000 */
[----:B------:R-:W-:Y:S02]  /*0780*/  ISETP.NE.AND P0, PT, R4, 0x1, PT ;  /* 0x000000010400780c */ /* 0x000fe40003f05270 */
[----:B------:R-:W-:-:S04]  /*0790*/  LOP3.LUT R2, R2, 0x1, RZ, 0xc0, !PT ;  /* 0x0000000102027812 */ /* 0x000fc800078ec0ff */
[----:B------:R-:W-:-:S07]  /*07a0*/  ISETP.NE.U32.AND P1, PT, R2, 0x1, PT ;  /* 0x000000010200780c */ /* 0x000fce0003f25070 */
[----:B------:R-:W-:Y:S06]  /*07b0*/  @!P0 BRA `(.L_x_2) ;  /* 0x0000000000a08947 */ /* 0x000fec0003800000 */
[----:B0-----:R-:W0:Y:S01]  /*07c0*/  LDC.64 R14, c[0x0][0x380] ;  /* 0x0000e000ff0e7b82 */ /* 0x001e220000000a00 */
[C---:B------:R-:W-:Y:S01]  /*07d0*/  IMAD R2, R10.reuse, 0x2, R3 ;  /* 0x000000020a027824 */ /* 0x040fe200078e0203 */
[----:B------:R-:W-:-:S03]  /*07e0*/  LEA R25, R10, R7, 0x1 ;  /* 0x000000070a197211 */ /* 0x000fc600078e08ff */
[----:B------:R-:W-:-:S03]  /*07f0*/  IMAD R21, R2, R0, R5 ;  /* 0x0000000002157224 */ /* 0x000fc600078e0205 */
[----:B------:R-:W1:Y:S01]  /*0800*/  LDC.64 R16, c[0x0][0x388] ;  /* 0x0000e200ff107b82 */ /* 0x000e620000000a00 */
[----:B0-----:R-:W-:-:S06]  /*0810*/  IMAD.WIDE.U32 R18, R25, 0x4, R14 ;  /* 0x0000000419127825 */ /* 0x001fcc00078e000e */
[----:B------:R-:W2:Y:S01]  /*0820*/  LDG.E R18, desc[UR8][R18.64] ;  /* 0x0000000812127981 */ /* 0x000ea2000c1e1900 */
[----:B-1----:R-:W-:-:S06]  /*0830*/  IMAD.WIDE.U32 R20, R21, 0x4, R16 ;  /* 0x0000000415147825 */ /* 0x002fcc00078e0010 */
[----:B------:R-:W3:Y:S04]  /*0840*/  LDG.E R20, desc[UR8][R20.64] ;  /* 0x0000000814147981 */ /* 0x000ee8000c1e1900 */
[----:B--2---:R0:W-:Y:S04]  /*0850*/  STS [R9], R18 ;  /* 0x0000001209007388 */ /* 0x0041e80000000800 */
[----:B---3--:R-:W-:Y:S01]  /*0860*/  STS [R11], R20 ;  /* 0x000000140b007388 */ /* 0x008fe20000000800 */
[----:B------:R-:W-:Y:S06]  /*0870*/  BAR.SYNC.DEFER_BLOCKING 0x0 ;  /* 0x0000000000007b1d */ /* 0x000fec0000010000 */
[----:B------:R-:W2:Y:S04]  /*0880*/  LDG.E R27, desc[UR8][R12.64] ;  /* 0x000000080c1b7981 */ /* 0x000ea8000c1e1900 */
[----:B------:R-:W-:Y:S04]  /*0890*/  LDS R4, [R8] ;  /* 0x0000000008047984 */ /* 0x000fe80000000800 */
[----:B------:R-:W2:Y:S04]  /*08a0*/  LDS.64 R22, [R6] ;  /* 0x0000000006167984 */ /* 0x000ea80000000a00 */
[----:B------:R-:W1:Y:S01]  /*08b0*/  LDS R29, [R8+0x8] ;  /* 0x00000800081d7984 */ /* 0x000e620000000800 */
[----:B------:R-:W-:-:S02]  /*08c0*/  IADD3 R2, PT, PT, R2, 0x2, RZ ;  /* 0x0000000202027810 */ /* 0x000fc40007ffe0ff */
[----:B------:R-:W-:-:S03]  /*08d0*/  IADD3 R25, PT, PT, R25, 0x2, RZ ;  /* 0x0000000219197810 */ /* 0x000fc60007ffe0ff */
[----:B------:R-:W-:Y:S02]  /*08e0*/  IMAD R19, R2, R0, R5 ;  /* 0x0000000002137224 */ /* 0x000fe400078e0205 */
[----:B------:R-:W-:-:S04]  /*08f0*/  IMAD.WIDE.U32 R14, R25, 0x4, R14 ;  /* 0x00000004190e7825 */ /* 0x000fc800078e000e */
[----:B0-----:R-:W-:-:S04]  /*0900*/  IMAD.WIDE.U32 R18, R19, 0x4, R16 ;  /* 0x0000000413127825 */ /* 0x001fc800078e0010 */
[----:B--2---:R-:W-:-:S04]  /*0910*/  FFMA R4, R22, R4, R27 ;  /* 0x0000000416047223 */ /* 0x004fc8000000001b */
[----:B-1----:R-:W-:-:S05]  /*0920*/  FFMA R23, R29, R23, R4 ;  /* 0x000000171d177223 */ /* 0x002fca0000000004 */
[----:B------:R-:W-:Y:S01]  /*0930*/  STG.E desc[UR8][R12.64], R23 ;  /* 0x000000170c007986 */ /* 0x000fe2000c101908 */
[----:B------:R-:W-:Y:S06]  /*0940*/  BAR.SYNC.DEFER_BLOCKING 0x0 ;  /* 0x0000000000007b1d */ /* 0x000fec0000010000 */
[----:B------:R-:W2:Y:S04]  /*0950*/  LDG.E R14, desc[UR8][R14.64] ;  /* 0x000000080e0e7981 */ /* 0x000ea8000c1e1900 */
[----:B------:R-:W3:Y:S04]  /*0960*/  LDG.E R18, desc[UR8][R18.64] ;  /* 0x0000000812127981 */ /* 0x000ee8000c1e1900 */
[----:B--2---:R-:W-:Y:S04]  /*0970*/  STS [R9], R14 ;  /* 0x0000000e09007388 */ /* 0x004fe80000000800 */
[----:B---3--:R-:W-:Y:S01]  /*0980*/  STS [R11], R18 ;  /* 0x000000120b007388 */ /* 0x008fe20000000800 */
[----:B------:R-:W-:Y:S06]  /*0990*/  BAR.SYNC.DEFER_BLOCKING 0x0 ;  /* 0x0000000000007b1d */ /* 0x000fec0000010000 */
[----:B------:R-:W2:Y:S04]  /*09a0*/  LDG.E R21, desc[UR8][R12.64] ;  /* 0x000000080c157981 */ /* 0x000ea8000c1e1900 */
[----:B------:R-:W-:Y:S04]  /*09b0*/  LDS R2, [R8] ;  /* 0x0000000008027984 */ /* 0x000fe80000000800 */
[----:B------:R-:W2:Y:S04]  /*09c0*/  LDS.64 R16, [R6] ;  /* 0x0000000006107984 */ /* 0x000ea80000000a00 */
[----:B------:R-:W0:Y:S01]  /*09d0*/  LDS R25, [R8+0x8] ;  /* 0x0000080008197984 */ /* 0x000e220000000800 */
[----:B------:R-:W-:-:S04]  /*09e0*/  LEA R10, R10, -R10, 0x1 ;  /* 0x8000000a0a0a7211 */ /* 0x000fc800078e08ff */
[----:B------:R-:W-:Y:S01]  /*09f0*/  IADD3 R10, PT, PT, R10, 0x2, RZ ;  /* 0x000000020a0a7810 */ /* 0x000fe20007ffe0ff */
[----:B--2---:R-:W-:-:S04]  /*0a00*/  FFMA R2, R16, R2, R21 ;  /* 0x0000000210027223 */ /* 0x004fc80000000015 */
[----:B0-----:R-:W-:-:S05]  /*0a10*/  FFMA R17, R25, R17, R2 ;  /* 0x0000001119117223 */ /* 0x001fca0000000002 */
[----:B------:R1:W-:Y:S01]  /*0a20*/  STG.E desc[UR8][R12.64], R17 ;  /* 0x000000110c007986 */ /* 0x0003e2000c101908 */
[----:B------:R-:W-:Y:S06]  /*0a30*/  BAR.SYNC.DEFER_BLOCKING 0x0 ;  /* 0x0000000000007b1d */ /* 0x000fec0000010000 */
.L_x_2:
[----:B------:R-:W-:Y:S05]  /*0a40*/  @P1 EXIT ;  /* 0x000000000000194d */ /* 0x000fea0003800000 */
[----:B-1----:R-:W1:Y:S01]  /*0a50*/  LDC.64 R16, c[0x0][0x380] ;  /* 0x0000e000ff107b82 */ /* 0x002e620000000a00 */
[C---:B------:R-:W-:Y:S02]  /*0a60*/  LEA R3, R10.reuse, R3, 0x1 ;  /* 0x000000030a037211 */ /* 0x040fe400078e08ff */
[----:B------:R-:W-:-:S03]  /*0a70*/  LEA R7, R10, R7, 0x1 ;  /* 0x000000070a077211 */ /* 0x000fc600078e08ff */
[----:B------:R-:W-:Y:S02]  /*0a80*/  IMAD R3, R3, R0, R5 ;  /* 0x0000000003037224 */ /* 0x000fe400078e0205 */
[----:B0-----:R-:W0:Y:S01]  /*0a90*/  LDC.64 R14, c[0x0][0x388] ;  /* 0x0000e200ff0e7b82 */ /* 0x001e220000000a00 */
[----:B-1----:R-:W-:-:S06]  /*0aa0*/  IMAD.WIDE.U32 R16, R7, 0x4, R16 ;  /* 0x0000000407107825 */ /* 0x002fcc00078e0010 */
[----:B------:R-:W2:Y:S01]  /*0ab0*/  LDG.E R16, desc[UR8][R16.64] ;  /* 0x0000000810107981 */ /* 0x000ea2000c1e1900 */
[----:B0-----:R-:W-:-:S06]  /*0ac0*/  IMAD.WIDE.U32 R14, R3, 0x4, R14 ;  /* 0x00000004030e7825 */ /* 0x001fcc00078e000e */
        /* <DEDUP_REMOVED lines=8> */
[----:B--2---:R-:W-:-:S04]  /*0b50*/  FFMA R0, R6, R0, R3 ;  /* 0x0000000006007223 */ /* 0x004fc80000000003 */
[----:B0-----:R-:W-:-:S05]  /*0b60*/  FFMA R5, R5, R7, R0 ;  /* 0x0000000705057223 */ /* 0x001fca0000000000 */
[----:B------:R-:W-:Y:S01]  /*0b70*/  STG.E desc[UR8][R12.64], R5 ;  /* 0x000000050c007986 */ /* 0x000fe2000c101908 */
[----:B------:R-:W-:Y:S06]  /*0b80*/  BAR.SYNC.DEFER_BLOCKING 0x0 ;  /* 0x0000000000007b1d */ /* 0x000fec0000010000 */
[----:B------:R-:W-:Y:S05]  /*0b90*/  EXIT ;  /* 0x000000000000794d */ /* 0x000fea0003800000 */
.L_x_3:
[----:B------:R-:W-:-:S00]  /*0ba0*/  BRA `(.L_x_3) ;  /* 0xfffffffc00fc7947 */ /* 0x000fc0000383ffff */
[----:B------:R-:W-:-:S00]  /*0bb0*/  NOP ;  /* 0x0000000000007918 */ /* 0x000fc00000000000 */
        /* <DEDUP_REMOVED lines=12> */
.L_x_9:


//--------------------- .text._Z20gpu_matmul_nonsharedPfS_S_i --------------------------
	.section	.text._Z20gpu_matmul_nonsharedPfS_S_i,"ax",@progbits
	.align	128
        .global         _Z20gpu_matmul_nonsharedPfS_S_i
        .type           _Z20gpu_matmul_nonsharedPfS_S_i,@function
        .size           _Z20gpu_matmul_nonsharedPfS_S_i,(.L_x_10 - _Z20gpu_matmul_nonsharedPfS_S_i)
        .other          _Z20gpu_matmul_nonsharedPfS_S_i,@"STO_CUDA_ENTRY STV_DEFAULT"
_Z20gpu_matmul_nonsharedPfS_S_i:
.text._Z20gpu_matmul_nonsharedPfS_S_i:
[----:B------:R-:W-:Y:S01]  /*0000*/  LDC R1, c[0x0][0x37c] ;  /* 0x0000df00ff017b82 */ /* 0x000fe20000000800 */
[----:B------:R-:W0:Y:S01]  /*0010*/  LDCU UR5, c[0x0][0x398] ;  /* 0x00007300ff0577ac */ /* 0x000e220008000800 */
[----:B------:R-:W1:Y:S01]  /*0020*/  S2R R5, SR_CTAID.X ;  /* 0x0000000000057919 */ /* 0x000e620000002500 */
[----:B0-----:R-:W-:-:S06]  /*0030*/  UISETP.GE.AND UP0, UPT, UR5, 0x1, UPT ;  /* 0x000000010500788c */ /* 0x001fcc000bf06270 */
[----:B------:R-:W-:-:S13]  /*0040*/  PLOP3.LUT P0, PT, PT, PT, UP0, 0x80, 0x8 ;  /* 0x000000000008781c */ /* 0x000fda0003f0f008 */
[----:B-1----:R-:W-:Y:S05]  /*0050*/  @!P0 EXIT ;  /* 0x000000000000894d */ /* 0x002fea0003800000 */
[----:B------:R-:W0:Y:S01]  /*0060*/  S2R R0, SR_TID.Y ;  /* 0x0000000000007919 */ /* 0x000e220000002200 */
[----:B------:R-:W1:Y:S01]  /*0070*/  LDC.64 R2, c[0x0][0x390] ;  /* 0x0000e400ff027b82 */ /* 0x000e620000000a00 */
[----:B------:R-:W2:Y:S01]  /*0080*/  LDCU.64 UR16, c[0x0][0x358] ;  /* 0x00006b00ff1077ac */ /* 0x000ea20008000a00 */
[----:B------:R-:W0:Y:S01]  /*0090*/  S2R R7, SR_CTAID.Y ;  /* 0x0000000000077919 */ /* 0x000e220000002600 */
[----:B------:R-:W3:Y:S01]  /*00a0*/  S2R R4, SR_TID.X ;  /* 0x0000000000047919 */ /* 0x000ee20000002100 */
[----:B0-----:R-:W-:Y:S02]  /*00b0*/  LEA R0, R7, R0, 0x1 ;  /* 0x0000000007007211 */ /* 0x001fe400078e08ff */
[----:B---3--:R-:W-:-:S03]  /*00c0*/  LEA R5, R5, R4, 0x1 ;  /* 0x0000000405057211 */ /* 0x008fc600078e08ff */
[----:B------:R-:W-:-:S05]  /*00d0*/  IMAD R0, R0, UR5, RZ ;  /* 0x0000000500007c24 */ /* 0x000fca000f8e02ff */
[----:B------:R-:W-:-:S05]  /*00e0*/  IADD3 R7, PT, PT, R5, R0, RZ ;  /* 0x0000000005077210 */ /* 0x000fca0007ffe0ff */
[----:B-1----:R-:W-:-:S05]  /*00f0*/  IMAD.WIDE R2, R7, 0x4, R2 ;  /* 0x0000000407027825 */ /* 0x002fca00078e0202 */
[----:B--2---:R0:W5:Y:S01]  /*0100*/  LDG.E R7, desc[UR16][R2.64] ;  /* 0x0000001002077981 */ /* 0x004162000c1e1900 */
[----:B------:R-:W-:Y:S01]  /*0110*/  UISETP.GE.U32.AND UP0, UPT, UR5, 0x8, UPT ;  /* 0x000000080500788c */ /* 0x000fe2000bf06070 */
[----:B------:R-:W-:-:S08]  /*0120*/  HFMA2 R9, -RZ, RZ, 0, 0 ;  /* 0x00000000ff097431 */ /* 0x000fd000000001ff */
[----:B0-----:R-:W-:Y:S05]  /*0130*/  BRA.U !UP0, `(.L_x_4) ;  /* 0x00000005082c7547 */ /* 0x001fea000b800000 */
[----:B------:R-:W0:Y:S01]  /*0140*/  LDCU.128 UR20, c[0x0][0x380] ;  /* 0x00007000ff1477ac */ /* 0x000e220008000c00 */
[----:B------:R-:W-:Y:S01]  /*0150*/  MOV R4, R5 ;  /* 0x0000000500047202 */ /* 0x000fe20000000f00 */
[----:B------:R-:W-:-:S04]  /*0160*/  ULOP3.LUT UR4, UR5, 0x7ffffff8, URZ, 0xc0, !UPT ;  /* 0x7ffffff805047892 */ /* 0x000fc8000f8ec0ff */
[----:B------:R-:W-:Y:S01]  /*0170*/  UIADD3 UR4, UPT, UPT, -UR4, URZ, URZ ;  /* 0x000000ff04047290 */ /* 0x000fe2000fffe1ff */
[----:B0-----:R-:W-:Y:S01]  /*0180*/  MOV R8, UR20 ;  /* 0x0000001400087c02 */ /* 0x001fe20008000f00 */
[----:B------:R-:W-:Y:S01]  /*0190*/  UIMAD.WIDE.U32 UR6, UR5, 0xc, UR22 ;  /* 0x0000000c050678a5 */ /* 0x000fe2000f8e0016 */
[----:B------:R-:W-:Y:S01]  /*01a0*/  MOV R9, UR21 ;  /* 0x0000001500097c02 */ /* 0x000fe20008000f00 */
[----:B------:R-:W-:Y:S02]  /*01b0*/  UIMAD.WIDE.U32 UR8, UR5, 0x10, UR22 ;  /* 0x00000010050878a5 */ /* 0x000fe4000f8e0016 */
[----:B------:R-:W-:Y:S01]  /*01c0*/  UIMAD.WIDE.U32 UR10, UR5, 0x14, UR22 ;  /* 0x00000014050a78a5 */ /* 0x000fe2000f8e0016 */
[----:B------:R-:W-:Y:S01]  /*01d0*/  IMAD.WIDE.U32 R8, R0, 0x4, R8 ;  /* 0x0000000400087825 */ /* 0x000fe200078e0008 */
[----:B------:R-:W-:Y:S02]  /*01e0*/  UIMAD.WIDE.U32 UR12, UR5, 0x18, UR22 ;  /* 0x00000018050c78a5 */ /* 0x000fe4000f8e0016 */
[----:B------:R-:W-:Y:S01]  /*01f0*/  UIMAD.WIDE.U32 UR14, UR5, 0x1c, UR22 ;  /* 0x0000001c050e78a5 */ /* 0x000fe2000f8e0016 */
[----:B------:R-:W-:-:S04]  /*0200*/  IADD3 R6, P0, PT, R8, 0x10, RZ ;  /* 0x0000001008067810 */ /* 0x000fc80007f1e0ff */
[----:B------:R-:W-:-:S09]  /*0210*/  IADD3.X R9, PT, PT, RZ, R9, RZ, P0, !PT ;  /* 0x00000009ff097210 */ /* 0x000fd200007fe4ff */
.L_x_5:
[----:B------:R-:W-:Y:S02]  /*0220*/  MOV R11, 0x4 ;  /* 0x00000004000b7802 */ /* 0x000fe40000000f00 */
[----:B------:R-:W-:-:S03]  /*0230*/  MOV R8, R6 ;  /* 0x0000000600087202 */ /* 0x000fc60000000f00 */
[----:B------:R-:W-:Y:S02]  /*0240*/  IMAD.WIDE R10, R4, R11, UR22 ;  /* 0x00000016040a7e25 */ /* 0x000fe4000f8e020b */
[----:B------:R-:W2:Y:S04]  /*0250*/  LDG.E R6, desc[UR16][R8.64+-0x10] ;  /* 0xfffff01008067981 */ /* 0x000ea8000c1e1900 */
[----:B------:R-:W2:Y:S01]  /*0260*/  LDG.E R10, desc[UR16][R10.64] ;  /* 0x000000100a0a7981 */ /* 0x000ea2000c1e1900 */
[----:B------:R-:W-:-:S06]  /*0270*/  UIMAD.WIDE.U32 UR18, UR5, 0x4, UR22 ;  /* 0x00000004051278a5 */ /* 0x000fcc000f8e0016 */
[----:B------:R-:W-:Y:S01]  /*0280*/  MOV R13, UR19 ;  /* 0x00000013000d7c02 */ /* 0x000fe20008000f00 */
[----:B------:R-:W-:Y:S02]  /*0290*/  IMAD.U32 R12, RZ, RZ, UR18 ;  /* 0x00000012ff0c7e24 */ /* 0x000fe4000f8e00ff */
[----:B--2--5:R-:W-:Y:S02]  /*02a0*/  FFMA R15, R6, R10, R7 ;  /* 0x0000000a060f7223 */ /* 0x024fe40000000007 */
[----:B0-----:R-:W-:-:S03]  /*02b0*/  IMAD.WIDE R6, R4, 0x4, R12 ;  /* 0x0000000404067825 */ /* 0x001fc600078e020c */
[----:B------:R0:W-:Y:S04]  /*02c0*/  STG.E desc[UR16][R2.64], R15 ;  /* 0x0000000f02007986 */ /* 0x0001e8000c101910 */
[----:B------:R-:W2:Y:S04]  /*02d0*/  LDG.E R6, desc[UR16][R6.64] ;  /* 0x0000001006067981 */ /* 0x000ea8000c1e1900 */
[----:B------:R-:W2:Y:S01]  /*02e0*/  LDG.E R14, desc[UR16][R8.64+-0xc] ;  /* 0xfffff410080e7981 */ /* 0x000ea2000c1e1900 */
[----:B------:R-:W-:-:S06]  /*02f0*/  UIMAD.WIDE.U32 UR18, UR5, 0x8, UR22 ;  /* 0x00000008051278a5 */ /* 0x000fcc000f8e0016 */
[----:B------:R-:W-:Y:S02]  /*0300*/  MOV R12, UR18 ;  /* 0x00000012000c7c02 */ /* 0x000fe40008000f00 */
[----:B------:R-:W-:-:S03]  /*0310*/  MOV R13, UR19 ;  /* 0x00000013000d7c02 */ /* 0x000fc60008000f00 */
[----:B------:R-:W-:-:S04]  /*0320*/  IMAD.WIDE R10, R4, 0x4, R12 ;  /* 0x00000004040a7825 */ /* 0x000fc800078e020c */
[----:B--2---:R-:W-:-:S05]  /*0330*/  FFMA R17, R14, R6, R15 ;  /* 0x000000060e117223 */ /* 0x004fca000000000f */
[----:B------:R-:W-:Y:S04]  /*0340*/  STG.E desc[UR16][R2.64], R17 ;  /* 0x0000001102007986 */ /* 0x000fe8000c101910 */
[----:B------:R-:W0:Y:S04]  /*0350*/  LDG.E R10, desc[UR16][R10.64] ;  /* 0x000000100a0a7981 */ /* 0x000e28000c1e1900 */
[----:B------:R-:W0:Y:S01]  /*0360*/  LDG.E R12, desc[UR16][R8.64+-0x8] ;  /* 0xfffff810080c7981 */ /* 0x000e22000c1e1900 */
[----:B------:R-:W-:-:S05]  /*0370*/  HFMA2 R13, -RZ, RZ, 0, 2.384185791015625e-07 ;  /* 0x00000004ff0d7431 */ /* 0x000fca00000001ff */
[----:B------:R-:W-:-:S04]  /*0380*/  IMAD.WIDE R6, R4, R13, UR6 ;  /* 0x0000000604067e25 */ /* 0x000fc8000f8e020d */
[----:B0-----:R-:W-:-:S05]  /*0390*/  FFMA R15, R12, R10, R17 ;  /* 0x0000000a0c0f7223 */ /* 0x001fca0000000011 */
[----:B------:R0:W-:Y:S04]  /*03a0*/  STG.E desc[UR16][R2.64], R15 ;  /* 0x0000000f02007986 */ /* 0x0001e8000c101910 */
[----:B------:R-:W2:Y:S04]  /*03b0*/  LDG.E R6, desc[UR16][R6.64] ;  /* 0x0000001006067981 */ /* 0x000ea8000c1e1900 */
[----:B------:R-:W2:Y:S02]  /*03c0*/  LDG.E R12, desc[UR16][R8.64+-0x4] ;  /* 0xfffffc10080c7981 */ /* 0x000ea4000c1e1900 */
[----:B--2---:R-:W-:Y:S01]  /*03d0*/  FFMA R19, R12, R6, R15 ;  /* 0x000000060c137223 */ /* 0x004fe2000000000f */
[----:B------:R-:W-:-:S04]  /*03e0*/  IMAD.WIDE R12, R4, R13, UR8 ;  /* 0x00000008040c7e25 */ /* 0x000fc8000f8e020d */
[----:B------:R1:W-:Y:S04]  /*03f0*/  STG.E desc[UR16][R2.64], R19 ;  /* 0x0000001302007986 */ /* 0x0003e8000c101910 */
[----:B------:R-:W2:Y:S04]  /*0400*/  LDG.E R12, desc[UR16][R12.64] ;  /* 0x000000100c0c7981 */ /* 0x000ea8000c1e1900 */
[----:B------:R-:W2:Y:S01]  /*0410*/  LDG.E R10, desc[UR16][R8.64] ;  /* 0x00000010080a7981 */ /* 0x000ea2000c1e1900 */
[----:B------:R-:W-:Y:S01]  /*0420*/  MOV R11, 0x4 ;  /* 0x00000004000b7802 */ /* 0x000fe20000000f00 */
[----:B0-----:R-:W-:-:S02]  /*0430*/  HFMA2 R15, -RZ, RZ, 0, 2.384185791015625e-07 ;  /* 0x00000004ff0f7431 */ /* 0x001fc400000001ff */
[----:B--2---:R-:W-:Y:S02]  /*0440*/  FFMA R17, R10, R12, R19 ;  /* 0x0000000c0a117223 */ /* 0x004fe40000000013 */
[----:B------:R-:W-:-:S03]  /*0450*/  IMAD.WIDE R10, R4, R11, UR10 ;  /* 0x0000000a040a7e25 */ /* 0x000fc6000f8e020b */
[----:B------:R0:W-:Y:S04]  /*0460*/  STG.E desc[UR16][R2.64], R17 ;  /* 0x0000001102007986 */ /* 0x0001e8000c101910 */
[----:B------:R-:W2:Y:S04]  /*0470*/  LDG.E R10, desc[UR16][R10.64] ;  /* 0x000000100a0a7981 */ /* 0x000ea8000c1e1900 */
[----:B------:R-:W2:Y:S01]  /*0480*/  LDG.E R6, desc[UR16][R8.64+0x4] ;  /* 0x0000041008067981 */ /* 0x000ea2000c1e1900 */
[----:B------:R-:W-:-:S04]  /*0490*/  IMAD.WIDE R14, R4, R15, UR12 ;  /* 0x0000000c040e7e25 */ /* 0x000fc8000f8e020f */
[----:B--2---:R-:W-:-:S05]  /*04a0*/  FFMA R21, R6, R10, R17 ;  /* 0x0000000a06157223 */ /* 0x004fca0000000011 */
[----:B------:R0:W-:Y:S04]  /*04b0*/  STG.E desc[UR16][R2.64], R21 ;  /* 0x0000001502007986 */ /* 0x0001e8000c101910 */
[----:B------:R-:W1:Y:S04]  /*04c0*/  LDG.E R14, desc[UR16][R14.64] ;  /* 0x000000100e0e7981 */ /* 0x000e68000c1e1900 */
[----:B------:R-:W1:Y:S01]  /*04d0*/  LDG.E R6, desc[UR16][R8.64+0x8] ;  /* 0x0000081008067981 */ /* 0x000e62000c1e1900 */
[----:B------:R-:W-:-:S04]  /*04e0*/  IMAD.MOV.U32 R13, RZ, RZ, 0x4 ;  /* 0x00000004ff0d7424 */ /* 0x000fc800078e00ff */
[----:B------:R-:W-:-:S04]  /*04f0*/  IMAD.WIDE R12, R4, R13, UR14 ;  /* 0x0000000e040c7e25 */ /* 0x000fc8000f8e020d */
[----:B-1----:R-:W-:-:S05]  /*0500*/  FFMA R19, R6, R14, R21 ;  /* 0x0000000e06137223 */ /* 0x002fca0000000015 */
[----:B------:R0:W-:Y:S04]  /*0510*/  STG.E desc[UR16][R2.64], R19 ;  /* 0x0000001302007986 */ /* 0x0001e8000c101910 */
[----:B------:R-:W2:Y:S04]  /*0520*/  LDG.E R12, desc[UR16][R12.64] ;  /* 0x000000100c0c7981 */ /* 0x000ea8000c1e1900 */
[----:B------:R-:W2:Y:S01]  /*0530*/  LDG.E R6, desc[UR16][R8.64+0xc] ;  /* 0x00000c1008067981 */ /* 0x000ea2000c1e1900 */
[----:B------:R-:W-:Y:S01]  /*0540*/  UIADD3 UR4, UPT, UPT, UR4, 0x8, URZ ;  /* 0x0000000804047890 */ /* 0x000fe2000fffe0ff */
[----:B------:R-:W-:-:S03]  /*0550*/  MOV R11, UR5 ;  /* 0x00000005000b7c02 */ /* 0x000fc60008000f00 */
[----:B------:R-:W-:Y:S01]  /*0560*/  UISETP.NE.AND UP0, UPT, UR4, URZ, UPT ;  /* 0x000000ff0400728c */ /* 0x000fe2000bf05270 */
[----:B------:R-:W-:Y:S01]  /*0570*/  LEA R4, R11, R4, 0x3 ;  /* 0x000000040b047211 */ /* 0x000fe200078e18ff */
[----:B--2---:R-:W-:Y:S01]  /*0580*/  FFMA R7, R6, R12, R19 ;  /* 0x0000000c06077223 */ /* 0x004fe20000000013 */
[----:B------:R-:W-:-:S04]  /*0590*/  IADD3 R6, P0, PT, R8, 0x20, RZ ;  /* 0x0000002008067810 */ /* 0x000fc80007f1e0ff */
[----:B------:R0:W-:Y:S01]  /*05a0*/  STG.E desc[UR16][R2.64], R7 ;  /* 0x0000000702007986 */ /* 0x0001e2000c101910 */
[----:B------:R-:W-:Y:S01]  /*05b0*/  IADD3.X R9, PT, PT, RZ, R9, RZ, P0, !PT ;  /* 0x00000009ff097210 */ /* 0x000fe200007fe4ff */
[----:B------:R-:W-:Y:S07]  /*05c0*/  BRA.U UP0, `(.L_x_5) ;  /* 0xfffffffd00147547 */ /* 0x000fee000b83ffff */
[----:B------:R-:W-:-:S06]  /*05d0*/  ULOP3.LUT UR4, UR5, 0x7ffffff8, URZ, 0xc0, !UPT ;  /* 0x7ffffff805047892 */ /* 0x000fcc000f8ec0ff */
[----:B------:R-:W-:-:S07]  /*05e0*/  MOV R9, UR4 ;  /* 0x0000000400097c02 */ /* 0x000fce0008000f00 */
.L_x_4:
[----:B------:R-:W-:-:S06]  /*05f0*/  ULOP3.LUT UR4, UR5, 0x7, URZ, 0xc0, !UPT ;  /* 0x0000000705047892 */ /* 0x000fcc000f8ec0ff */
[----:B------:R-:W-:-:S13]  /*0600*/  ISETP.NE.AND P0, PT, RZ, UR4, PT ;  /* 0x00000004ff007c0c */ /* 0x000fda000bf05270 */
[----:B------:R-:W-:Y:S05]  /*0610*/  @!P0 EXIT ;  /* 0x000000000000894d */ /* 0x000fea0003800000 */
[----:B------:R-:W-:Y:S02]  /*0620*/  UISETP.GE.U32.AND UP0, UPT, UR4, 0x4, UPT ;  /* 0x000000040400788c */ /* 0x000fe4000bf06070 */
[----:B------:R-:W-:-:S07]  /*0630*/  ULOP3.LUT UR4, UR5, 0x3, URZ, 0xc0, !UPT ;  /* 0x0000000305047892 */ /* 0x000fce000f8ec0ff */
[----:B------:R-:W-:Y:S05]  /*0640*/  BRA.U !UP0, `(.L_x_6) ;  /* 0x0000000108887547 */ /* 0x000fea000b800000 */
[----:B------:R-:W1:Y:S01]  /*0650*/  LDC.64 R12, c[0x0][0x380] ;  /* 0x0000e000ff0c7b82 */ /* 0x000e620000000a00 */
[----:B------:R-:W-:Y:S01]  /*0660*/  IADD3 R11, PT, PT, R0, R9, RZ ;  /* 0x00000009000b7210 */ /* 0x000fe20007ffe0ff */
[----:B0-----:R-:W-:Y:S01]  /*0670*/  IMAD R17, R9, UR5, R5 ;  /* 0x0000000509117c24 */ /* 0x001fe2000f8e0205 */
[----:B------:R-:W0:Y:S05]  /*0680*/  LDCU.64 UR6, c[0x0][0x380] ;  /* 0x00007000ff0677ac */ /* 0x000e2a0008000a00 */
[----:B------:R-:W2:Y:S01]  /*0690*/  LDC.64 R14, c[0x0][0x388] ;  /* 0x0000e200ff0e7b82 */ /* 0x000ea20000000a00 */
[----:B-1----:R-:W-:-:S06]  /*06a0*/  IMAD.WIDE.U32 R12, R11, 0x4, R12 ;  /* 0x000000040b0c7825 */ /* 0x002fcc00078e000c */
[----:B------:R-:W3:Y:S01]  /*06b0*/  LDG.E R12, desc[UR16][R12.64] ;  /* 0x000000100c0c7981 */ /* 0x000ee2000c1e1900 */
[----:B--2---:R-:W-:-:S05]  /*06c0*/  IMAD.WIDE R14, R17, 0x4, R14 ;  /* 0x00000004110e7825 */ /* 0x004fca00078e020e */
[----:B------:R-:W3:Y:S01]  /*06d0*/  LDG.E R4, desc[UR16][R14.64] ;  /* 0x000000100e047981 */ /* 0x000ee2000c1e1900 */
[----:B------:R-:W-:Y:S02]  /*06e0*/  IADD3 R6, P0, PT, R0, R9, RZ ;  /* 0x0000000900067210 */ /* 0x000fe40007f1e0ff */
[----:B------:R-:W-:Y:S02]  /*06f0*/  MOV R19, UR5 ;  /* 0x0000000500137c02 */ /* 0x000fe40008000f00 */
[----:B------:R-:W-:Y:S02]  /*0700*/  IADD3.X R11, PT, PT, RZ, RZ, RZ, P0, !PT ;  /* 0x000000ffff0b7210 */ /* 0x000fe400007fe4ff */
[----:B0-----:R-:W-:-:S04]  /*0710*/  LEA R10, P0, R6, UR6, 0x2 ;  /* 0x00000006060a7c11 */ /* 0x001fc8000f8010ff */
[----:B------:R-:W-:Y:S01]  /*0720*/  LEA.HI.X R11, R6, UR7, R11, 0x2, P0 ;  /* 0x00000007060b7c11 */ /* 0x000fe200080f140b */
[----:B---3-5:R-:W-:Y:S01]  /*0730*/  FFMA R17, R12, R4, R7 ;  /* 0x000000040c117223 */ /* 0x028fe20000000007 */
[----:B------:R-:W-:-:S04]  /*0740*/  IMAD.WIDE.U32 R6, R19, 0x4, R14 ;  /* 0x0000000413067825 */ /* 0x000fc800078e000e */
[----:B------:R1:W-:Y:S04]  /*0750*/  STG.E desc[UR16][R2.64], R17 ;  /* 0x0000001102007986 */ /* 0x0003e8000c101910 */
[----:B------:R-:W2:Y:S04]  /*0760*/  LDG.E R8, desc[UR16][R6.64] ;  /* 0x0000001006087981 */ /* 0x000ea8000c1e1900 */
[----:B------:R-:W2:Y:S01]  /*0770*/  LDG.E R4, desc[UR16][R10.64+0x4] ;  /* 0x000004100a047981 */ /* 0x000ea2000c1e1900 */
[----:B------:R-:W-:-:S04]  /*0780*/  IMAD.U32 R13, RZ, RZ, UR5 ;  /* 0x00000005ff0d7e24 */ /* 0x000fc8000f8e00ff */
[----:B------:R-:W-:-:S04]  /*0790*/  IMAD.WIDE.U32 R12, R13, 0x4, R6 ;  /* 0x000000040d0c7825 */ /* 0x000fc800078e0006 */
[----:B--2---:R-:W-:-:S05]  /*07a0*/  FFMA R19, R4, R8, R17 ;  /* 0x0000000804137223 */ /* 0x004fca0000000011 */
[----:B------:R1:W-:Y:S04]  /*07b0*/  STG.E desc[UR16][R2.64], R19 ;  /* 0x0000001302007986 */ /* 0x0003e8000c101910 */
[----:B------:R-:W2:Y:S04]  /*07c0*/  LDG.E R8, desc[UR16][R12.64] ;  /* 0x000000100c087981 */ /* 0x000ea8000c1e1900 */
[----:B------:R-:W2:Y:S01]  /*07d0*/  LDG.E R4, desc[UR16][R10.64+0x8] ;  /* 0x000008100a047981 */ /* 0x000ea2000c1e1900 */
[----:B------:R-:W-:-:S05]  /*07e0*/  MOV R15, UR5 ;  /* 0x00000005000f7c02 */ /* 0x000fca0008000f00 */
[----:B------:R-:W-:-:S04]  /*07f0*/  IMAD.WIDE.U32 R14, R15, 0x4, R12 ;  /* 0x000000040f0e7825 */ /* 0x000fc800078e000c */
[----:B--2---:R-:W-:-:S05]  /*0800*/  FFMA R21, R4, R8, R19 ;  /* 0x0000000804157223 */ /* 0x004fca0000000013 */
[----:B------:R1:W-:Y:S04]  /*0810*/  STG.E desc[UR16][R2.64], R21 ;  /* 0x0000001502007986 */ /* 0x0003e8000c101910 */
[----:B------:R-:W2:Y:S04]  /*0820*/  LDG.E R4, desc[UR16][R10.64+0xc] ;  /* 0x00000c100a047981 */ /* 0x000ea8000c1e1900 */
[----:B------:R-:W2:Y:S01]  /*0830*/  LDG.E R14, desc[UR16][R14.64] ;  /* 0x000000100e0e7981 */ /* 0x000ea2000c1e1900 */
[----:B------:R-:W-:Y:S01]  /*0840*/  IADD3 R9, PT, PT, R9, 0x4, RZ ;  /* 0x0000000409097810 */ /* 0x000fe20007ffe0ff */
[----:B--2---:R-:W-:-:S05]  /*0850*/  FFMA R7, R4, R14, R21 ;  /* 0x0000000e04077223 */ /* 0x004fca0000000015 */
[----:B------:R1:W-:Y:S02]  /*0860*/  STG.E desc[UR16][R2.64], R7 ;  /* 0x0000000702007986 */ /* 0x0003e4000c101910 */
.L_x_6:
[----:B------:R-:W-:-:S13]  /*0870*/  ISETP.NE.AND P0, PT, RZ, UR4, PT ;  /* 0x00000004ff007c0c */ /* 0x000fda000bf05270 */
[----:B------:R-:W-:Y:S05]  /*0880*/  @!P0 EXIT ;  /* 0x000000000000894d */ /* 0x000fea0003800000 */
[----:B------:R-:W-:-:S09]  /*0890*/  UISETP.NE.AND UP0, UPT, UR4, 0x1, UPT ;  /* 0x000000010400788c */ /* 0x000fd2000bf05270 */
[----:B------:R-:W-:Y:S05]  /*08a0*/  BRA.U !UP0, `(.L_x_7) ;  /* 0x0000000108587547 */ /* 0x000fea000b800000 */
[----:B------:R-:W2:Y:S01]  /*08b0*/  LDC.64 R10, c[0x0][0x380] ;  /* 0x0000e000ff0a7b82 */ /* 0x000ea20000000a00 */
[----:B------:R-:W-:Y:S01]  /*08c0*/  IADD3 R13, PT, PT, R0, R9, RZ ;  /* 0x00000009000d7210 */ /* 0x000fe20007ffe0ff */
[----:B01----:R-:W-:Y:S01]  /*08d0*/  IMAD R17, R9, UR5, R5 ;  /* 0x0000000509117c24 */ /* 0x003fe2000f8e0205 */
[----:B------:R-:W0:Y:S05]  /*08e0*/  LDCU.64 UR6, c[0x0][0x380] ;  /* 0x00007000ff0677ac */ /* 0x000e2a0008000a00 */
[----:B------:R-:W1:Y:S01]  /*08f0*/  LDC.64 R14, c[0x0][0x388] ;  /* 0x0000e200ff0e7b82 */ /* 0x000e620000000a00 */
[----:B--2---:R-:W-:-:S06]  /*0900*/  IMAD.WIDE.U32 R12, R13, 0x4, R10 ;  /* 0x000000040d0c7825 */ /* 0x004fcc00078e000a */
[----:B------:R-:W2:Y:S01]  /*0910*/  LDG.E R12, desc[UR16][R12.64] ;  /* 0x000000100c0c7981 */ /* 0x000ea2000c1e1900 */
[----:B-1----:R-:W-:-:S05]  /*0920*/  IMAD.WIDE R14, R17, 0x4, R14 ;  /* 0x00000004110e7825 */ /* 0x002fca00078e020e */
[----:B------:R-:W2:Y:S01]  /*0930*/  LDG.E R4, desc[UR16][R14.64] ;  /* 0x000000100e047981 */ /* 0x000ea2000c1e1900 */
[----:B------:R-:W-:Y:S02]  /*0940*/  IADD3 R6, P0, PT, R0, R9, RZ ;  /* 0x0000000900067210 */ /* 0x000fe40007f1e0ff */
[----:B------:R-:W-:Y:S02]  /*0950*/  MOV R17, UR5 ;  /* 0x0000000500117c02 */ /* 0x000fe40008000f00 */
[----:B------:R-:W-:Y:S02]  /*0960*/  IADD3.X R11, PT, PT, RZ, RZ, RZ, P0, !PT ;  /* 0x000000ffff0b7210 */ /* 0x000fe400007fe4ff */
[----:B0-----:R-:W-:Y:S01]  /*0970*/  LEA R10, P0, R6, UR6, 0x2 ;  /* 0x00000006060a7c11 */ /* 0x001fe2000f8010ff */
[----:B------:R-:W-:-:S03]  /*0980*/  IMAD.WIDE.U32 R16, R17, 0x4, R14 ;  /* 0x0000000411107825 */ /* 0x000fc600078e000e */
[----:B------:R-:W-:Y:S01]  /*0990*/  LEA.HI.X R11, R6, UR7, R11, 0x2, P0 ;  /* 0x00000007060b7c11 */ /* 0x000fe200080f140b */
[----:B--2--5:R-:W-:-:S05]  /*09a0*/  FFMA R19, R12, R4, R7 ;  /* 0x000000040c137223 */ /* 0x024fca0000000007 */
[----:B------:R2:W-:Y:S04]  /*09b0*/  STG.E desc[UR16][R2.64], R19 ;  /* 0x0000001302007986 */ /* 0x0005e8000c101910 */
[----:B------:R-:W3:Y:S04]  /*09c0*/  LDG.E R16, desc[UR16][R16.64] ;  /* 0x0000001010107981 */ /* 0x000ee8000c1e1900 */
[----:B------:R-:W3:Y:S01]  /*09d0*/  LDG.E R10, desc[UR16][R10.64+0x4] ;  /* 0x000004100a0a7981 */ /* 0x000ee2000c1e1900 */
[----:B------:R-:W-:Y:S01]  /*09e0*/  IADD3 R9, PT, PT, R9, 0x2, RZ ;  /* 0x0000000209097810 */ /* 0x000fe20007ffe0ff */
[----:B---3--:R-:W-:-:S05]  /*09f0*/  FFMA R7, R10, R16, R19 ;  /* 0x000000100a077223 */ /* 0x008fca0000000013 */
[----:B------:R2:W-:Y:S02]  /*0a00*/  STG.E desc[UR16][R2.64], R7 ;  /* 0x0000000702007986 */ /* 0x0005e4000c101910 */
.L_x_7:
[----:B------:R-:W-:-:S04]  /*0a10*/  ULOP3.LUT UR4, UR5, 0x1, URZ, 0xc0, !UPT ;  /* 0x0000000105047892 */ /* 0x000fc8000f8ec0ff */
[----:B------:R-:W-:-:S06]  /*0a20*/  UISETP.NE.U32.AND UP0, UPT, UR4, 0x1, UPT ;  /* 0x000000010400788c */ /* 0x000fcc000bf05070 */
[----:B------:R-:W-:-:S13]  /*0a30*/  PLOP3.LUT P0, PT, PT, PT, UP0, 0x80, 0x8 ;  /* 0x000000000008781c */ /* 0x000fda0003f0f008 */
[----:B------:R-:W-:Y:S05]  /*0a40*/  @P0 EXIT ;  /* 0x000000000000094d */ /* 0x000fea0003800000 */
[----:B------:R-:W3:Y:S01]  /*0a50*/  LDC.64 R10, c[0x0][0x380] ;  /* 0x0000e000ff0a7b82 */ /* 0x000ee20000000a00 */
[----:B------:R-:W-:Y:S01]  /*0a60*/  IADD3 R15, PT, PT, R0, R9, RZ ;  /* 0x00000009000f7210 */ /* 0x000fe20007ffe0ff */
[----:B------:R-:W-:-:S06]  /*0a70*/  IMAD R9, R9, UR5, R5 ;  /* 0x0000000509097c24 */ /* 0x000fcc000f8e0205 */
[----:B------:R-:W4:Y:S01]  /*0a80*/  LDC.64 R12, c[0x0][0x388] ;  /* 0x0000e200ff0c7b82 */ /* 0x000f220000000a00 */
[----:B---3--:R-:W-:-:S06]  /*0a90*/  IMAD.WIDE.U32 R4, R15, 0x4, R10 ;  /* 0x000000040f047825 */ /* 0x008fcc00078e000a */
[----:B------:R-:W0:Y:S01]  /*0aa0*/  LDG.E R4, desc[UR16][R4.64] ;  /* 0x0000001004047981 */ /* 0x000e22000c1e1900 */
[----:B----4-:R-:W-:-:S06]  /*0ab0*/  IMAD.WIDE R8, R9, 0x4, R12 ;  /* 0x0000000409087825 */ /* 0x010fcc00078e020c */
[----:B------:R-:W0:Y:S02]  /*0ac0*/  LDG.E R8, desc[UR16][R8.64] ;  /* 0x0000001008087981 */ /* 0x000e24000c1e1900 */
[----:B012--5:R-:W-:-:S05]  /*0ad0*/  FFMA R7, R4, R8, R7 ;  /* 0x0000000804077223 */ /* 0x027fca0000000007 */
[----:B------:R-:W-:Y:S01]  /*0ae0*/  STG.E desc[UR16][R2.64], R7 ;  /* 0x0000000702007986 */ /* 0x000fe2000c101910 */
[----:B------:R-:W-:Y:S05]  /*0af0*/  EXIT ;  /* 0x000000000000794d */ /* 0x000fea0003800000 */
.L_x_8:
        /* <DEDUP_REMOVED lines=16> */
.L_x_10:


//--------------------- .nv.shared._Z17gpu_matmul_sharedPfS_S_i --------------------------
	.section	.nv.shared._Z17gpu_matmul_sharedPfS_S_i,"aw",@nobits
	.sectionflags	@""
	.align	4
.nv.shared._Z17gpu_matmul_sharedPfS_S_i:
	.zero		1056


//--------------------- .nv.shared.reserved.0     --------------------------
	.section	.nv.shared.reserved.0,"aw",@nobits
	.weak		__nv_reservedSMEM_offset_0_alias
	.size		__nv_reservedSMEM_offset_0_alias, 0, 64
	.other		__nv_reservedSMEM_offset_0_alias,@"STO_CUDA_RESERVED_SHARED STV_DEFAULT"
__nv_reservedSMEM_offset_0_alias:
	.zero		0
	.zero		64


//--------------------- .nv.constant0._Z17gpu_matmul_sharedPfS_S_i --------------------------
	.section	.nv.constant0._Z17gpu_matmul_sharedPfS_S_i,"a",@progbits
	.sectionflags	@""
	.align	4
.nv.constant0._Z17gpu_matmul_sharedPfS_S_i:
	.zero		924


//--------------------- .nv.constant0._Z20gpu_matmul_nonsharedPfS_S_i --------------------------
	.section	.nv.constant0._Z20gpu_matmul_nonsharedPfS_S_i,"a",@progbits
	.sectionflags	@""
	.align	4
.nv.constant0._Z20gpu_matmul_nonsharedPfS_S_i:
	.zero		924


//--------------------- SYMBOLS --------------------------

	.type		.nv.reservedSmem.offset0,@object
	.size		.nv.reservedSmem.offset0,0x4
	.type		.nv.reservedSmem.cap,@object
	.size		.nv.reservedSmem.cap,0x4
